//
// Generated by NVIDIA NVVM Compiler
//
// Compiler Build ID: CL-36424714
// Cuda compilation tools, release 13.0, V13.0.88
// Based on NVVM 20.0.0
//

.version 9.0
.target sm_100
.address_size 64

	// .globl	_Z15block_partitioniPiiiS_i
// _ZZ16segmented_reduceILi256ELi17EEvPKiiPiiS2_iS2_S2_S2_S2_E6shared has been demoted
// _ZZ16segmented_reduceILi256ELi17EEvPKiiPiiS2_iS2_S2_S2_S2_E7shared2 has been demoted
// _ZZ22segmented_reduce_spineILi256EEvPKiiPiS2_S1_S1_S2_S2_E6shared has been demoted
// _ZZ22segmented_reduce_spineILi256EEvPKiiPiS2_S1_S1_S2_S2_E7shared2 has been demoted
// _ZZ23segmented_reduce_spine2ILi256EEvPKiiiiPiS2_S1_S1_E6shared has been demoted
// _ZZ23segmented_reduce_spine2ILi256EEvPKiiiiPiS2_S1_S1_E7shared2 has been demoted
// _ZZ23segmented_reduce_spine2ILi256EEvPKiiiiPiS2_S1_S1_E10s_carry_in has been demoted
// _ZZ23segmented_reduce_spine2ILi256EEvPKiiiiPiS2_S1_S1_E12s_carry_in_s has been demoted
// _ZZ23segmented_reduce_spine2ILi256EEvPKiiiiPiS2_S1_S1_E14s_carry_in_seg has been demoted

.visible .entry _Z15block_partitioniPiiiS_i(
	.param .u32 _Z15block_partitioniPiiiS_i_param_0,
	.param .u64 .ptr .align 1 _Z15block_partitioniPiiiS_i_param_1,
	.param .u32 _Z15block_partitioniPiiiS_i_param_2,
	.param .u32 _Z15block_partitioniPiiiS_i_param_3,
	.param .u64 .ptr .align 1 _Z15block_partitioniPiiiS_i_param_4,
	.param .u32 _Z15block_partitioniPiiiS_i_param_5
)
{
	.reg .pred 	%p<7>;
	.reg .b32 	%r<31>;
	.reg .b64 	%rd<11>;

	ld.param.u32 	%r11, [_Z15block_partitioniPiiiS_i_param_0];
	ld.param.u64 	%rd3, [_Z15block_partitioniPiiiS_i_param_1];
	ld.param.u32 	%r27, [_Z15block_partitioniPiiiS_i_param_2];
	ld.param.u32 	%r13, [_Z15block_partitioniPiiiS_i_param_3];
	ld.param.u64 	%rd2, [_Z15block_partitioniPiiiS_i_param_4];
	ld.param.u32 	%r14, [_Z15block_partitioniPiiiS_i_param_5];
	cvta.to.global.u64 	%rd1, %rd3;
	mov.u32 	%r15, %ntid.x;
	mov.u32 	%r16, %ctaid.x;
	mov.u32 	%r17, %tid.x;
	mad.lo.s32 	%r1, %r15, %r16, %r17;
	setp.ge.s32 	%p1, %r1, %r14;
	@%p1 bra 	$L__BB0_8;
	mul.lo.s32 	%r18, %r13, %r1;
	min.s32 	%r2, %r18, %r11;
	setp.le.s32 	%p2, %r11, %r18;
	@%p2 bra 	$L__BB0_7;
	setp.lt.s32 	%p3, %r27, 1;
	mov.b32 	%r29, -1;
	@%p3 bra 	$L__BB0_6;
	mov.b32 	%r28, 0;
$L__BB0_4:
	add.s32 	%r21, %r27, %r28;
	shr.u32 	%r22, %r21, 1;
	mul.wide.u32 	%rd4, %r22, 4;
	add.s64 	%rd5, %rd1, %rd4;
	ld.global.u32 	%r23, [%rd5];
	setp.lt.s32 	%p4, %r2, %r23;
	add.s32 	%r24, %r22, 1;
	selp.b32 	%r28, %r28, %r24, %p4;
	selp.b32 	%r27, %r22, %r27, %p4;
	setp.lt.s32 	%p5, %r28, %r27;
	@%p5 bra 	$L__BB0_4;
	add.s32 	%r29, %r28, -1;
$L__BB0_6:
	mul.wide.s32 	%rd6, %r29, 4;
	add.s64 	%rd7, %rd1, %rd6;
	ld.global.u32 	%r25, [%rd7];
	setp.eq.s32 	%p6, %r2, %r25;
	or.b32  	%r26, %r29, -2147483648;
	selp.b32 	%r27, %r29, %r26, %p6;
$L__BB0_7:
	cvta.to.global.u64 	%rd8, %rd2;
	mul.wide.s32 	%rd9, %r1, 4;
	add.s64 	%rd10, %rd8, %rd9;
	st.global.u32 	[%rd10], %r27;
$L__BB0_8:
	ret;

}
	// .globl	_Z16segmented_reduceILi256ELi17EEvPKiiPiiS2_iS2_S2_S2_S2_
.visible .entry _Z16segmented_reduceILi256ELi17EEvPKiiPiiS2_iS2_S2_S2_S2_(
	.param .u64 .ptr .align 1 _Z16segmented_reduceILi256ELi17EEvPKiiPiiS2_iS2_S2_S2_S2__param_0,
	.param .u32 _Z16segmented_reduceILi256ELi17EEvPKiiPiiS2_iS2_S2_S2_S2__param_1,
	.param .u64 .ptr .align 1 _Z16segmented_reduceILi256ELi17EEvPKiiPiiS2_iS2_S2_S2_S2__param_2,
	.param .u32 _Z16segmented_reduceILi256ELi17EEvPKiiPiiS2_iS2_S2_S2_S2__param_3,
	.param .u64 .ptr .align 1 _Z16segmented_reduceILi256ELi17EEvPKiiPiiS2_iS2_S2_S2_S2__param_4,
	.param .u32 _Z16segmented_reduceILi256ELi17EEvPKiiPiiS2_iS2_S2_S2_S2__param_5,
	.param .u64 .ptr .align 1 _Z16segmented_reduceILi256ELi17EEvPKiiPiiS2_iS2_S2_S2_S2__param_6,
	.param .u64 .ptr .align 1 _Z16segmented_reduceILi256ELi17EEvPKiiPiiS2_iS2_S2_S2_S2__param_7,
	.param .u64 .ptr .align 1 _Z16segmented_reduceILi256ELi17EEvPKiiPiiS2_iS2_S2_S2_S2__param_8,
	.param .u64 .ptr .align 1 _Z16segmented_reduceILi256ELi17EEvPKiiPiiS2_iS2_S2_S2_S2__param_9
)
{
	.reg .pred 	%p<193>;
	.reg .b32 	%r<947>;
	.reg .b64 	%rd<80>;
	// demoted variable
	.shared .align 4 .b8 _ZZ16segmented_reduceILi256ELi17EEvPKiiPiiS2_iS2_S2_S2_S2_E6shared[17412];
	// demoted variable
	.shared .align 4 .b8 _ZZ16segmented_reduceILi256ELi17EEvPKiiPiiS2_iS2_S2_S2_S2_E7shared2[17412];
	ld.param.u64 	%rd33, [_Z16segmented_reduceILi256ELi17EEvPKiiPiiS2_iS2_S2_S2_S2__param_0];
	ld.param.u32 	%r344, [_Z16segmented_reduceILi256ELi17EEvPKiiPiiS2_iS2_S2_S2_S2__param_1];
	ld.param.u64 	%rd34, [_Z16segmented_reduceILi256ELi17EEvPKiiPiiS2_iS2_S2_S2_S2__param_2];
	ld.param.u64 	%rd28, [_Z16segmented_reduceILi256ELi17EEvPKiiPiiS2_iS2_S2_S2_S2__param_4];
	ld.param.u64 	%rd31, [_Z16segmented_reduceILi256ELi17EEvPKiiPiiS2_iS2_S2_S2_S2__param_8];
	ld.param.u64 	%rd32, [_Z16segmented_reduceILi256ELi17EEvPKiiPiiS2_iS2_S2_S2_S2__param_9];
	cvta.to.global.u64 	%rd35, %rd33;
	cvta.to.global.u64 	%rd1, %rd34;
	cvta.to.global.u64 	%rd2, %rd32;
	cvta.to.global.u64 	%rd3, %rd31;
	mov.u32 	%r1, %ctaid.x;
	mul.lo.s32 	%r2, %r1, 4352;
	cvt.s64.s32 	%rd36, %r2;
	mov.u32 	%r915, %tid.x;
	add.s32 	%r4, %r2, %r915;
	setp.ge.u32 	%p1, %r4, %r344;
	cvt.u64.u32 	%rd37, %r915;
	add.s64 	%rd38, %rd37, %rd36;
	shl.b64 	%rd39, %rd38, 2;
	add.s64 	%rd4, %rd35, %rd39;
	shl.b32 	%r345, %r915, 2;
	mov.u32 	%r346, _ZZ16segmented_reduceILi256ELi17EEvPKiiPiiS2_iS2_S2_S2_S2_E6shared;
	add.s32 	%r5, %r346, %r345;
	@%p1 bra 	$L__BB1_2;
	ld.global.u32 	%r348, [%rd4];
	st.shared.u32 	[%r5], %r348;
	bra.uni 	$L__BB1_3;
$L__BB1_2:
	mov.b32 	%r347, 0;
	st.shared.u32 	[%r5], %r347;
$L__BB1_3:
	mov.u32 	%r350, _ZZ16segmented_reduceILi256ELi17EEvPKiiPiiS2_iS2_S2_S2_S2_E7shared2;
	add.s32 	%r6, %r350, %r345;
	st.shared.u32 	[%r6], %r4;
	add.s32 	%r7, %r4, 256;
	setp.lt.u32 	%p2, %r7, %r344;
	@%p2 bra 	$L__BB1_5;
	mov.b32 	%r351, 0;
	st.shared.u32 	[%r5+1024], %r351;
	bra.uni 	$L__BB1_6;
$L__BB1_5:
	ld.global.u32 	%r352, [%rd4+1024];
	st.shared.u32 	[%r5+1024], %r352;
$L__BB1_6:
	st.shared.u32 	[%r6+1024], %r7;
	add.s32 	%r8, %r4, 512;
	setp.lt.u32 	%p3, %r8, %r344;
	@%p3 bra 	$L__BB1_8;
	mov.b32 	%r353, 0;
	st.shared.u32 	[%r5+2048], %r353;
	bra.uni 	$L__BB1_9;
$L__BB1_8:
	ld.global.u32 	%r354, [%rd4+2048];
	st.shared.u32 	[%r5+2048], %r354;
$L__BB1_9:
	st.shared.u32 	[%r6+2048], %r8;
	add.s32 	%r9, %r4, 768;
	setp.lt.u32 	%p4, %r9, %r344;
	@%p4 bra 	$L__BB1_11;
	mov.b32 	%r355, 0;
	st.shared.u32 	[%r5+3072], %r355;
	bra.uni 	$L__BB1_12;
$L__BB1_11:
	ld.global.u32 	%r356, [%rd4+3072];
	st.shared.u32 	[%r5+3072], %r356;
$L__BB1_12:
	st.shared.u32 	[%r6+3072], %r9;
	add.s32 	%r10, %r4, 1024;
	setp.lt.u32 	%p5, %r10, %r344;
	@%p5 bra 	$L__BB1_14;
	mov.b32 	%r357, 0;
	st.shared.u32 	[%r5+4096], %r357;
	bra.uni 	$L__BB1_15;
$L__BB1_14:
	ld.global.u32 	%r358, [%rd4+4096];
	st.shared.u32 	[%r5+4096], %r358;
$L__BB1_15:
	st.shared.u32 	[%r6+4096], %r10;
	add.s32 	%r11, %r4, 1280;
	setp.lt.u32 	%p6, %r11, %r344;
	@%p6 bra 	$L__BB1_17;
	mov.b32 	%r359, 0;
	st.shared.u32 	[%r5+5120], %r359;
	bra.uni 	$L__BB1_18;
$L__BB1_17:
	ld.global.u32 	%r360, [%rd4+5120];
	st.shared.u32 	[%r5+5120], %r360;
$L__BB1_18:
	st.shared.u32 	[%r6+5120], %r11;
	add.s32 	%r12, %r4, 1536;
	setp.lt.u32 	%p7, %r12, %r344;
	@%p7 bra 	$L__BB1_20;
	mov.b32 	%r361, 0;
	st.shared.u32 	[%r5+6144], %r361;
	bra.uni 	$L__BB1_21;
$L__BB1_20:
	ld.global.u32 	%r362, [%rd4+6144];
	st.shared.u32 	[%r5+6144], %r362;
$L__BB1_21:
	st.shared.u32 	[%r6+6144], %r12;
	add.s32 	%r13, %r4, 1792;
	setp.lt.u32 	%p8, %r13, %r344;
	@%p8 bra 	$L__BB1_23;
	mov.b32 	%r363, 0;
	st.shared.u32 	[%r5+7168], %r363;
	bra.uni 	$L__BB1_24;
$L__BB1_23:
	ld.global.u32 	%r364, [%rd4+7168];
	st.shared.u32 	[%r5+7168], %r364;
$L__BB1_24:
	st.shared.u32 	[%r6+7168], %r13;
	add.s32 	%r14, %r4, 2048;
	setp.lt.u32 	%p9, %r14, %r344;
	@%p9 bra 	$L__BB1_26;
	mov.b32 	%r365, 0;
	st.shared.u32 	[%r5+8192], %r365;
	bra.uni 	$L__BB1_27;
$L__BB1_26:
	ld.global.u32 	%r366, [%rd4+8192];
	st.shared.u32 	[%r5+8192], %r366;
$L__BB1_27:
	st.shared.u32 	[%r6+8192], %r14;
	add.s32 	%r15, %r4, 2304;
	setp.lt.u32 	%p10, %r15, %r344;
	@%p10 bra 	$L__BB1_29;
	mov.b32 	%r367, 0;
	st.shared.u32 	[%r5+9216], %r367;
	bra.uni 	$L__BB1_30;
$L__BB1_29:
	ld.global.u32 	%r368, [%rd4+9216];
	st.shared.u32 	[%r5+9216], %r368;
$L__BB1_30:
	st.shared.u32 	[%r6+9216], %r15;
	add.s32 	%r16, %r4, 2560;
	setp.lt.u32 	%p11, %r16, %r344;
	@%p11 bra 	$L__BB1_32;
	mov.b32 	%r369, 0;
	st.shared.u32 	[%r5+10240], %r369;
	bra.uni 	$L__BB1_33;
$L__BB1_32:
	ld.global.u32 	%r370, [%rd4+10240];
	st.shared.u32 	[%r5+10240], %r370;
$L__BB1_33:
	st.shared.u32 	[%r6+10240], %r16;
	add.s32 	%r17, %r4, 2816;
	setp.lt.u32 	%p12, %r17, %r344;
	@%p12 bra 	$L__BB1_35;
	mov.b32 	%r371, 0;
	st.shared.u32 	[%r5+11264], %r371;
	bra.uni 	$L__BB1_36;
$L__BB1_35:
	ld.global.u32 	%r372, [%rd4+11264];
	st.shared.u32 	[%r5+11264], %r372;
$L__BB1_36:
	st.shared.u32 	[%r6+11264], %r17;
	add.s32 	%r18, %r4, 3072;
	setp.lt.u32 	%p13, %r18, %r344;
	@%p13 bra 	$L__BB1_38;
	mov.b32 	%r373, 0;
	st.shared.u32 	[%r5+12288], %r373;
	bra.uni 	$L__BB1_39;
$L__BB1_38:
	ld.global.u32 	%r374, [%rd4+12288];
	st.shared.u32 	[%r5+12288], %r374;
$L__BB1_39:
	st.shared.u32 	[%r6+12288], %r18;
	add.s32 	%r19, %r4, 3328;
	setp.lt.u32 	%p14, %r19, %r344;
	@%p14 bra 	$L__BB1_41;
	mov.b32 	%r375, 0;
	st.shared.u32 	[%r5+13312], %r375;
	bra.uni 	$L__BB1_42;
$L__BB1_41:
	ld.global.u32 	%r376, [%rd4+13312];
	st.shared.u32 	[%r5+13312], %r376;
$L__BB1_42:
	st.shared.u32 	[%r6+13312], %r19;
	add.s32 	%r20, %r4, 3584;
	setp.lt.u32 	%p15, %r20, %r344;
	@%p15 bra 	$L__BB1_44;
	mov.b32 	%r377, 0;
	st.shared.u32 	[%r5+14336], %r377;
	bra.uni 	$L__BB1_45;
$L__BB1_44:
	ld.global.u32 	%r378, [%rd4+14336];
	st.shared.u32 	[%r5+14336], %r378;
$L__BB1_45:
	st.shared.u32 	[%r6+14336], %r20;
	add.s32 	%r21, %r4, 3840;
	setp.lt.u32 	%p16, %r21, %r344;
	@%p16 bra 	$L__BB1_47;
	mov.b32 	%r379, 0;
	st.shared.u32 	[%r5+15360], %r379;
	bra.uni 	$L__BB1_48;
$L__BB1_47:
	ld.global.u32 	%r380, [%rd4+15360];
	st.shared.u32 	[%r5+15360], %r380;
$L__BB1_48:
	st.shared.u32 	[%r6+15360], %r21;
	add.s32 	%r22, %r4, 4096;
	setp.lt.u32 	%p17, %r22, %r344;
	@%p17 bra 	$L__BB1_50;
	mov.b32 	%r381, 0;
	st.shared.u32 	[%r5+16384], %r381;
	bra.uni 	$L__BB1_51;
$L__BB1_50:
	ld.global.u32 	%r382, [%rd4+16384];
	st.shared.u32 	[%r5+16384], %r382;
$L__BB1_51:
	st.shared.u32 	[%r6+16384], %r22;
	bar.sync 	0;
	shl.b32 	%r384, %r915, 4;
	add.s32 	%r23, %r4, %r384;
	shl.b32 	%r385, %r915, 6;
	add.s32 	%r386, %r5, %r385;
	ld.shared.u32 	%r24, [%r386];
	ld.shared.u32 	%r25, [%r386+4];
	ld.shared.u32 	%r26, [%r386+8];
	ld.shared.u32 	%r27, [%r386+12];
	ld.shared.u32 	%r28, [%r386+16];
	ld.shared.u32 	%r29, [%r386+20];
	ld.shared.u32 	%r30, [%r386+24];
	add.s32 	%r31, %r23, 6;
	ld.shared.u32 	%r32, [%r386+28];
	add.s32 	%r33, %r23, 7;
	ld.shared.u32 	%r34, [%r386+32];
	add.s32 	%r35, %r23, 8;
	ld.shared.u32 	%r36, [%r386+36];
	add.s32 	%r37, %r23, 9;
	ld.shared.u32 	%r38, [%r386+40];
	add.s32 	%r39, %r23, 10;
	ld.shared.u32 	%r40, [%r386+44];
	add.s32 	%r41, %r23, 11;
	ld.shared.u32 	%r42, [%r386+48];
	add.s32 	%r43, %r23, 12;
	ld.shared.u32 	%r44, [%r386+52];
	ld.shared.u32 	%r45, [%r386+56];
	ld.shared.u32 	%r46, [%r386+60];
	ld.shared.u32 	%r47, [%r386+64];
	bar.sync 	0;
	cvta.to.global.u64 	%rd40, %rd28;
	mul.wide.u32 	%rd41, %r1, 4;
	add.s64 	%rd42, %rd40, %rd41;
	ld.global.u32 	%r48, [%rd42];
	ld.global.u32 	%r49, [%rd42+4];
	and.b32  	%r50, %r48, 2147483647;
	and.b32  	%r51, %r49, 2147483647;
	sub.s32 	%r52, %r51, %r50;
	shr.u32 	%r53, %r49, 31;
	sub.s32 	%r387, %r53, %r50;
	add.s32 	%r54, %r387, %r51;
	setp.lt.s32 	%p18, %r52, 1;
	@%p18 bra 	$L__BB1_120;
	setp.ge.s32 	%p19, %r915, %r54;
	@%p19 bra 	$L__BB1_59;
	add.s32 	%r388, %r53, %r51;
	not.b32 	%r389, %r915;
	add.s32 	%r390, %r388, %r389;
	sub.s32 	%r55, %r390, %r50;
	and.b32  	%r391, %r55, 768;
	setp.eq.s32 	%p20, %r391, 768;
	mov.u32 	%r804, %r915;
	@%p20 bra 	$L__BB1_56;
	shr.u32 	%r392, %r55, 8;
	add.s32 	%r393, %r392, 1;
	and.b32  	%r394, %r393, 3;
	add.s32 	%r397, %r915, %r50;
	mul.wide.u32 	%rd43, %r397, 4;
	add.s64 	%rd73, %rd1, %rd43;
	neg.s32 	%r800, %r394;
	shl.b32 	%r398, %r393, 8;
	and.b32  	%r399, %r398, 768;
	add.s32 	%r804, %r915, %r399;
	mov.u32 	%r801, %r5;
$L__BB1_55:
	.pragma "nounroll";
	ld.global.u32 	%r400, [%rd73];
	st.shared.u32 	[%r801], %r400;
	add.s32 	%r801, %r801, 1024;
	add.s64 	%rd73, %rd73, 1024;
	add.s32 	%r800, %r800, 1;
	setp.ne.s32 	%p21, %r800, 0;
	@%p21 bra 	$L__BB1_55;
$L__BB1_56:
	setp.lt.u32 	%p22, %r55, 768;
	@%p22 bra 	$L__BB1_59;
	add.s32 	%r401, %r804, %r50;
	mul.wide.u32 	%rd44, %r401, 4;
	add.s64 	%rd75, %rd1, %rd44;
	cvt.u64.u32 	%rd45, %r804;
	cvt.u64.u32 	%rd46, %r48;
	and.b64  	%rd47, %rd46, 2147483647;
	add.s64 	%rd48, %rd45, %rd47;
	shl.b64 	%rd49, %rd48, 2;
	add.s64 	%rd50, %rd49, %rd1;
	add.s64 	%rd74, %rd50, 3072;
	shl.b32 	%r402, %r804, 2;
	add.s32 	%r404, %r402, %r346;
	add.s32 	%r803, %r404, 2048;
$L__BB1_58:
	ld.global.u32 	%r405, [%rd75];
	st.shared.u32 	[%r803+-2048], %r405;
	ld.global.u32 	%r406, [%rd74+-2048];
	st.shared.u32 	[%r803+-1024], %r406;
	ld.global.u32 	%r407, [%rd74+-1024];
	st.shared.u32 	[%r803], %r407;
	ld.global.u32 	%r408, [%rd74];
	st.shared.u32 	[%r803+1024], %r408;
	add.s32 	%r804, %r804, 1024;
	add.s64 	%rd75, %rd75, 4096;
	add.s64 	%rd74, %rd74, 4096;
	add.s32 	%r803, %r803, 4096;
	setp.lt.s32 	%p23, %r804, %r54;
	@%p23 bra 	$L__BB1_58;
$L__BB1_59:
	setp.lt.s32 	%p24, %r49, 0;
	bar.sync 	0;
	add.s32 	%r410, %r2, 4352;
	selp.b32 	%r69, 2147483647, %r410, %p24;
	setp.lt.s32 	%p25, %r54, 1;
	mov.b32 	%r807, 0;
	@%p25 bra 	$L__BB1_62;
	mov.b32 	%r807, 0;
	mov.u32 	%r805, %r54;
$L__BB1_61:
	add.s32 	%r412, %r805, %r807;
	shr.u32 	%r413, %r412, 31;
	add.s32 	%r414, %r412, %r413;
	shr.s32 	%r415, %r414, 1;
	shl.b32 	%r416, %r415, 2;
	add.s32 	%r418, %r346, %r416;
	ld.shared.u32 	%r419, [%r418];
	setp.lt.s32 	%p26, %r23, %r419;
	add.s32 	%r420, %r415, 1;
	selp.b32 	%r807, %r807, %r420, %p26;
	selp.b32 	%r805, %r415, %r805, %p26;
	setp.lt.s32 	%p27, %r807, %r805;
	@%p27 bra 	$L__BB1_61;
$L__BB1_62:
	add.s32 	%r843, %r807, -1;
	setp.ge.s32 	%p28, %r807, %r54;
	shl.b32 	%r421, %r807, 2;
	add.s32 	%r76, %r346, %r421;
	mov.u32 	%r812, %r69;
	@%p28 bra 	$L__BB1_64;
	ld.shared.u32 	%r812, [%r76];
$L__BB1_64:
	add.s32 	%r423, %r23, 1;
	setp.ne.s32 	%p29, %r423, %r812;
	mov.u32 	%r844, %r843;
	@%p29 bra 	$L__BB1_67;
	add.s32 	%r424, %r807, 1;
	setp.ge.s32 	%p30, %r424, %r54;
	mov.u32 	%r844, %r807;
	mov.u32 	%r812, %r69;
	@%p30 bra 	$L__BB1_67;
	ld.shared.u32 	%r812, [%r76+4];
$L__BB1_67:
	add.s32 	%r425, %r23, 2;
	setp.ne.s32 	%p31, %r425, %r812;
	mov.u32 	%r845, %r844;
	@%p31 bra 	$L__BB1_70;
	add.s32 	%r845, %r844, 1;
	add.s32 	%r426, %r844, 2;
	setp.ge.s32 	%p32, %r426, %r54;
	mov.u32 	%r812, %r69;
	@%p32 bra 	$L__BB1_70;
	shl.b32 	%r427, %r844, 2;
	add.s32 	%r429, %r346, %r427;
	ld.shared.u32 	%r812, [%r429+8];
$L__BB1_70:
	add.s32 	%r430, %r23, 3;
	setp.ne.s32 	%p33, %r430, %r812;
	mov.u32 	%r846, %r845;
	@%p33 bra 	$L__BB1_73;
	add.s32 	%r846, %r845, 1;
	add.s32 	%r431, %r845, 2;
	setp.ge.s32 	%p34, %r431, %r54;
	mov.u32 	%r812, %r69;
	@%p34 bra 	$L__BB1_73;
	shl.b32 	%r432, %r845, 2;
	add.s32 	%r434, %r346, %r432;
	ld.shared.u32 	%r812, [%r434+8];
$L__BB1_73:
	add.s32 	%r435, %r23, 4;
	setp.ne.s32 	%p35, %r435, %r812;
	mov.u32 	%r847, %r846;
	@%p35 bra 	$L__BB1_76;
	add.s32 	%r847, %r846, 1;
	add.s32 	%r436, %r846, 2;
	setp.ge.s32 	%p36, %r436, %r54;
	mov.u32 	%r812, %r69;
	@%p36 bra 	$L__BB1_76;
	shl.b32 	%r437, %r846, 2;
	add.s32 	%r439, %r346, %r437;
	ld.shared.u32 	%r812, [%r439+8];
$L__BB1_76:
	add.s32 	%r440, %r23, 5;
	setp.ne.s32 	%p37, %r440, %r812;
	mov.u32 	%r848, %r847;
	@%p37 bra 	$L__BB1_79;
	add.s32 	%r848, %r847, 1;
	add.s32 	%r441, %r847, 2;
	setp.ge.s32 	%p38, %r441, %r54;
	mov.u32 	%r812, %r69;
	@%p38 bra 	$L__BB1_79;
	shl.b32 	%r442, %r847, 2;
	add.s32 	%r444, %r346, %r442;
	ld.shared.u32 	%r812, [%r444+8];
$L__BB1_79:
	setp.ne.s32 	%p39, %r31, %r812;
	mov.u32 	%r849, %r848;
	@%p39 bra 	$L__BB1_82;
	add.s32 	%r849, %r848, 1;
	add.s32 	%r445, %r848, 2;
	setp.ge.s32 	%p40, %r445, %r54;
	mov.u32 	%r812, %r69;
	@%p40 bra 	$L__BB1_82;
	shl.b32 	%r446, %r848, 2;
	add.s32 	%r448, %r346, %r446;
	ld.shared.u32 	%r812, [%r448+8];
$L__BB1_82:
	setp.ne.s32 	%p41, %r33, %r812;
	mov.u32 	%r850, %r849;
	@%p41 bra 	$L__BB1_85;
	add.s32 	%r850, %r849, 1;
	add.s32 	%r449, %r849, 2;
	setp.ge.s32 	%p42, %r449, %r54;
	mov.u32 	%r812, %r69;
	@%p42 bra 	$L__BB1_85;
	shl.b32 	%r450, %r849, 2;
	add.s32 	%r452, %r346, %r450;
	ld.shared.u32 	%r812, [%r452+8];
$L__BB1_85:
	setp.ne.s32 	%p43, %r35, %r812;
	mov.u32 	%r851, %r850;
	@%p43 bra 	$L__BB1_88;
	add.s32 	%r851, %r850, 1;
	add.s32 	%r453, %r850, 2;
	setp.ge.s32 	%p44, %r453, %r54;
	mov.u32 	%r812, %r69;
	@%p44 bra 	$L__BB1_88;
	shl.b32 	%r454, %r850, 2;
	add.s32 	%r456, %r346, %r454;
	ld.shared.u32 	%r812, [%r456+8];
$L__BB1_88:
	setp.ne.s32 	%p45, %r37, %r812;
	mov.u32 	%r852, %r851;
	@%p45 bra 	$L__BB1_91;
	add.s32 	%r852, %r851, 1;
	add.s32 	%r457, %r851, 2;
	setp.ge.s32 	%p46, %r457, %r54;
	mov.u32 	%r812, %r69;
	@%p46 bra 	$L__BB1_91;
	shl.b32 	%r458, %r851, 2;
	add.s32 	%r460, %r346, %r458;
	ld.shared.u32 	%r812, [%r460+8];
$L__BB1_91:
	setp.ne.s32 	%p47, %r39, %r812;
	mov.u32 	%r853, %r852;
	@%p47 bra 	$L__BB1_94;
	add.s32 	%r853, %r852, 1;
	add.s32 	%r461, %r852, 2;
	setp.ge.s32 	%p48, %r461, %r54;
	mov.u32 	%r812, %r69;
	@%p48 bra 	$L__BB1_94;
	shl.b32 	%r462, %r852, 2;
	add.s32 	%r464, %r346, %r462;
	ld.shared.u32 	%r812, [%r464+8];
$L__BB1_94:
	setp.ne.s32 	%p49, %r41, %r812;
	mov.u32 	%r854, %r853;
	@%p49 bra 	$L__BB1_97;
	add.s32 	%r854, %r853, 1;
	add.s32 	%r465, %r853, 2;
	setp.ge.s32 	%p50, %r465, %r54;
	mov.u32 	%r812, %r69;
	@%p50 bra 	$L__BB1_97;
	shl.b32 	%r466, %r853, 2;
	add.s32 	%r468, %r346, %r466;
	ld.shared.u32 	%r812, [%r468+8];
$L__BB1_97:
	setp.ne.s32 	%p51, %r43, %r812;
	mov.u32 	%r855, %r854;
	@%p51 bra 	$L__BB1_100;
	add.s32 	%r855, %r854, 1;
	add.s32 	%r469, %r854, 2;
	setp.ge.s32 	%p52, %r469, %r54;
	mov.u32 	%r812, %r69;
	@%p52 bra 	$L__BB1_100;
	shl.b32 	%r470, %r854, 2;
	add.s32 	%r472, %r346, %r470;
	ld.shared.u32 	%r812, [%r472+8];
$L__BB1_100:
	add.s32 	%r473, %r23, 13;
	setp.ne.s32 	%p53, %r473, %r812;
	mov.u32 	%r856, %r855;
	@%p53 bra 	$L__BB1_103;
	add.s32 	%r856, %r855, 1;
	add.s32 	%r474, %r855, 2;
	setp.ge.s32 	%p54, %r474, %r54;
	mov.u32 	%r812, %r69;
	@%p54 bra 	$L__BB1_103;
	shl.b32 	%r475, %r855, 2;
	add.s32 	%r477, %r346, %r475;
	ld.shared.u32 	%r812, [%r477+8];
$L__BB1_103:
	add.s32 	%r478, %r23, 14;
	setp.ne.s32 	%p55, %r478, %r812;
	mov.u32 	%r857, %r856;
	@%p55 bra 	$L__BB1_106;
	add.s32 	%r857, %r856, 1;
	add.s32 	%r479, %r856, 2;
	setp.ge.s32 	%p56, %r479, %r54;
	mov.u32 	%r812, %r69;
	@%p56 bra 	$L__BB1_106;
	shl.b32 	%r480, %r856, 2;
	add.s32 	%r482, %r346, %r480;
	ld.shared.u32 	%r812, [%r482+8];
$L__BB1_106:
	add.s32 	%r483, %r23, 15;
	setp.ne.s32 	%p57, %r483, %r812;
	mov.u32 	%r858, %r857;
	@%p57 bra 	$L__BB1_109;
	add.s32 	%r858, %r857, 1;
	add.s32 	%r484, %r857, 2;
	setp.ge.s32 	%p58, %r484, %r54;
	mov.u32 	%r812, %r69;
	@%p58 bra 	$L__BB1_109;
	shl.b32 	%r485, %r857, 2;
	add.s32 	%r487, %r346, %r485;
	ld.shared.u32 	%r812, [%r487+8];
$L__BB1_109:
	add.s32 	%r488, %r23, 16;
	setp.ne.s32 	%p59, %r488, %r812;
	mov.u32 	%r859, %r858;
	@%p59 bra 	$L__BB1_112;
	add.s32 	%r859, %r858, 1;
	add.s32 	%r489, %r858, 2;
	setp.ge.s32 	%p60, %r489, %r54;
	mov.u32 	%r812, %r69;
	@%p60 bra 	$L__BB1_112;
	shl.b32 	%r490, %r858, 2;
	add.s32 	%r492, %r346, %r490;
	ld.shared.u32 	%r812, [%r492+8];
$L__BB1_112:
	add.s32 	%r493, %r23, 17;
	setp.eq.s32 	%p61, %r493, %r812;
	selp.u32 	%r494, 1, 0, %p61;
	add.s32 	%r860, %r859, %r494;
	bar.sync 	0;
	setp.ne.s32 	%p62, %r843, %r860;
	mov.b32 	%r495, -1;
	vote.sync.ballot.b32 	%r143, %p62, %r495;
	shr.u32 	%r496, %r915, 3;
	and.b32  	%r497, %r496, 124;
	add.s32 	%r144, %r346, %r497;
	st.shared.u32 	[%r144], %r143;
	bar.sync 	0;
	setp.gt.u32 	%p64, %r915, 7;
	@%p64 bra 	$L__BB1_116;
	not.b32 	%r500, %r915;
	and.b32  	%r501, %r500, 31;
	mov.b32 	%r502, 2147483647;
	shr.u32 	%r503, %r502, %r501;
	ld.shared.u32 	%r504, [%r5];
	setp.ne.s32 	%p65, %r504, 0;
	mov.b32 	%r505, -1;
	vote.sync.ballot.b32 	%r506, %p65, %r505;
	and.b32  	%r145, %r506, %r503;
	setp.eq.s32 	%p67, %r145, 0;
	mov.b32 	%r841, 0;
	@%p67 bra 	$L__BB1_115;
	clz.b32 	%r507, %r145;
	shl.b32 	%r508, %r507, 2;
	xor.b32  	%r509, %r508, 124;
	add.s32 	%r511, %r346, %r509;
	ld.shared.u32 	%r512, [%r511];
	clz.b32 	%r513, %r512;
	shl.b32 	%r514, %r507, 5;
	xor.b32  	%r515, %r514, 992;
	sub.s32 	%r516, %r515, %r513;
	add.s32 	%r841, %r516, 31;
$L__BB1_115:
	st.shared.u32 	[%r5+32], %r841;
$L__BB1_116:
	bar.sync 	0;
	not.b32 	%r517, %r915;
	and.b32  	%r518, %r517, 31;
	mov.b32 	%r519, -1;
	shr.u32 	%r520, %r519, %r518;
	and.b32  	%r148, %r143, %r520;
	setp.eq.s32 	%p68, %r148, 0;
	@%p68 bra 	$L__BB1_118;
	clz.b32 	%r521, %r148;
	and.b32  	%r522, %r915, 992;
	sub.s32 	%r523, %r522, %r521;
	add.s32 	%r842, %r523, 31;
	bra.uni 	$L__BB1_119;
$L__BB1_118:
	ld.shared.u32 	%r842, [%r144+32];
$L__BB1_119:
	bar.sync 	0;
	sub.s32 	%r861, %r915, %r842;
$L__BB1_120:
	setp.gt.s32 	%p69, %r52, 0;
	@%p69 bra 	$L__BB1_153;
	setp.gt.s32 	%p70, %r24, %r25;
	max.s32 	%r524, %r24, %r25;
	add.s32 	%r525, %r23, 1;
	selp.b32 	%r526, %r23, %r525, %p70;
	setp.gt.s32 	%p71, %r524, %r26;
	max.s32 	%r527, %r524, %r26;
	add.s32 	%r528, %r23, 2;
	selp.b32 	%r529, %r526, %r528, %p71;
	setp.gt.s32 	%p72, %r527, %r27;
	max.s32 	%r530, %r527, %r27;
	add.s32 	%r531, %r23, 3;
	selp.b32 	%r532, %r529, %r531, %p72;
	setp.gt.s32 	%p73, %r530, %r28;
	max.s32 	%r533, %r530, %r28;
	add.s32 	%r534, %r23, 4;
	selp.b32 	%r535, %r532, %r534, %p73;
	setp.gt.s32 	%p74, %r533, %r29;
	max.s32 	%r536, %r533, %r29;
	add.s32 	%r537, %r23, 5;
	selp.b32 	%r538, %r535, %r537, %p74;
	setp.gt.s32 	%p75, %r536, %r30;
	max.s32 	%r539, %r536, %r30;
	selp.b32 	%r541, %r538, %r31, %p75;
	setp.gt.s32 	%p76, %r539, %r32;
	max.s32 	%r542, %r539, %r32;
	selp.b32 	%r544, %r541, %r33, %p76;
	setp.gt.s32 	%p77, %r542, %r34;
	max.s32 	%r545, %r542, %r34;
	selp.b32 	%r547, %r544, %r35, %p77;
	setp.gt.s32 	%p78, %r545, %r36;
	max.s32 	%r548, %r545, %r36;
	selp.b32 	%r549, %r547, %r37, %p78;
	setp.gt.s32 	%p79, %r548, %r38;
	max.s32 	%r550, %r548, %r38;
	selp.b32 	%r552, %r549, %r39, %p79;
	setp.gt.s32 	%p80, %r550, %r40;
	max.s32 	%r553, %r550, %r40;
	selp.b32 	%r555, %r552, %r41, %p80;
	setp.gt.s32 	%p81, %r553, %r42;
	max.s32 	%r556, %r553, %r42;
	selp.b32 	%r558, %r555, %r43, %p81;
	setp.gt.s32 	%p82, %r556, %r44;
	max.s32 	%r559, %r556, %r44;
	add.s32 	%r560, %r23, 13;
	selp.b32 	%r561, %r558, %r560, %p82;
	setp.gt.s32 	%p83, %r559, %r45;
	max.s32 	%r562, %r559, %r45;
	add.s32 	%r563, %r23, 14;
	selp.b32 	%r564, %r561, %r563, %p83;
	setp.gt.s32 	%p84, %r562, %r46;
	max.s32 	%r565, %r562, %r46;
	add.s32 	%r566, %r23, 15;
	selp.b32 	%r567, %r564, %r566, %p84;
	setp.gt.s32 	%p85, %r565, %r47;
	max.s32 	%r925, %r565, %r47;
	add.s32 	%r568, %r23, 16;
	selp.b32 	%r926, %r567, %r568, %p85;
	st.shared.u32 	[%r5], %r925;
	st.shared.u32 	[%r6], %r926;
	bar.sync 	0;
	setp.lt.u32 	%p86, %r915, 128;
	@%p86 bra 	$L__BB1_122;
	bra.uni 	$L__BB1_125;
$L__BB1_122:
	ld.shared.u32 	%r302, [%r5+512];
	setp.gt.s32 	%p87, %r925, %r302;
	@%p87 bra 	$L__BB1_124;
	ld.shared.u32 	%r926, [%r6+512];
	mov.u32 	%r925, %r302;
$L__BB1_124:
	st.shared.u32 	[%r5], %r925;
	st.shared.u32 	[%r6], %r926;
$L__BB1_125:
	bar.sync 	0;
	setp.gt.u32 	%p88, %r915, 63;
	@%p88 bra 	$L__BB1_129;
	ld.shared.u32 	%r308, [%r5+256];
	setp.gt.s32 	%p89, %r925, %r308;
	@%p89 bra 	$L__BB1_128;
	ld.shared.u32 	%r926, [%r6+256];
	mov.u32 	%r925, %r308;
$L__BB1_128:
	st.shared.u32 	[%r5], %r925;
	st.shared.u32 	[%r6], %r926;
$L__BB1_129:
	bar.sync 	0;
	setp.gt.u32 	%p90, %r915, 31;
	@%p90 bra 	$L__BB1_133;
	ld.shared.u32 	%r314, [%r5+128];
	setp.gt.s32 	%p91, %r925, %r314;
	@%p91 bra 	$L__BB1_132;
	ld.shared.u32 	%r926, [%r6+128];
	mov.u32 	%r925, %r314;
$L__BB1_132:
	st.shared.u32 	[%r5], %r925;
	st.shared.u32 	[%r6], %r926;
$L__BB1_133:
	bar.sync 	0;
	setp.gt.u32 	%p92, %r915, 15;
	@%p92 bra 	$L__BB1_137;
	ld.shared.u32 	%r320, [%r5+64];
	setp.gt.s32 	%p93, %r925, %r320;
	@%p93 bra 	$L__BB1_136;
	ld.shared.u32 	%r926, [%r6+64];
	mov.u32 	%r925, %r320;
$L__BB1_136:
	st.shared.u32 	[%r5], %r925;
	st.shared.u32 	[%r6], %r926;
$L__BB1_137:
	bar.sync 	0;
	setp.gt.u32 	%p94, %r915, 7;
	@%p94 bra 	$L__BB1_141;
	ld.shared.u32 	%r326, [%r5+32];
	setp.gt.s32 	%p95, %r925, %r326;
	@%p95 bra 	$L__BB1_140;
	ld.shared.u32 	%r926, [%r6+32];
	mov.u32 	%r925, %r326;
$L__BB1_140:
	st.shared.u32 	[%r5], %r925;
	st.shared.u32 	[%r6], %r926;
$L__BB1_141:
	bar.sync 	0;
	setp.gt.u32 	%p96, %r915, 3;
	@%p96 bra 	$L__BB1_145;
	ld.shared.u32 	%r332, [%r5+16];
	setp.gt.s32 	%p97, %r925, %r332;
	@%p97 bra 	$L__BB1_144;
	ld.shared.u32 	%r926, [%r6+16];
	mov.u32 	%r925, %r332;
$L__BB1_144:
	st.shared.u32 	[%r5], %r925;
	st.shared.u32 	[%r6], %r926;
$L__BB1_145:
	bar.sync 	0;
	setp.gt.u32 	%p98, %r915, 1;
	@%p98 bra 	$L__BB1_149;
	ld.shared.u32 	%r338, [%r5+8];
	setp.gt.s32 	%p99, %r925, %r338;
	@%p99 bra 	$L__BB1_148;
	ld.shared.u32 	%r926, [%r6+8];
	mov.u32 	%r925, %r338;
$L__BB1_148:
	st.shared.u32 	[%r5], %r925;
	st.shared.u32 	[%r6], %r926;
$L__BB1_149:
	bar.sync 	0;
	setp.ne.s32 	%p100, %r915, 0;
	@%p100 bra 	$L__BB1_151;
	ld.shared.u32 	%r569, [_ZZ16segmented_reduceILi256ELi17EEvPKiiPiiS2_iS2_S2_S2_S2_E6shared+4];
	setp.gt.s32 	%p101, %r925, %r569;
	ld.shared.u32 	%r570, [_ZZ16segmented_reduceILi256ELi17EEvPKiiPiiS2_iS2_S2_S2_S2_E7shared2+4];
	max.s32 	%r571, %r925, %r569;
	selp.b32 	%r572, %r926, %r570, %p101;
	st.shared.u32 	[%r5], %r571;
	st.shared.u32 	[%r6], %r572;
$L__BB1_151:
	setp.ne.s32 	%p102, %r915, 0;
	bar.sync 	0;
	@%p102 bra 	$L__BB1_222;
	ld.shared.u32 	%r573, [_ZZ16segmented_reduceILi256ELi17EEvPKiiPiiS2_iS2_S2_S2_S2_E6shared];
	add.s64 	%rd52, %rd3, %rd41;
	st.global.u32 	[%rd52], %r573;
	ld.shared.u32 	%r574, [_ZZ16segmented_reduceILi256ELi17EEvPKiiPiiS2_iS2_S2_S2_S2_E7shared2];
	add.s64 	%rd53, %rd2, %rd41;
	st.global.u32 	[%rd53], %r574;
	bra.uni 	$L__BB1_222;
$L__BB1_153:
	setp.eq.s32 	%p103, %r843, %r844;
	selp.b32 	%r575, %r24, 0, %p103;
	selp.b32 	%r576, %r23, -1, %p103;
	setp.lt.s32 	%p104, %r575, %r25;
	max.s32 	%r175, %r575, %r25;
	add.s32 	%r577, %r23, 1;
	selp.b32 	%r176, %r577, %r576, %p104;
	setp.eq.s32 	%p105, %r844, %r845;
	selp.b32 	%r578, %r175, 0, %p105;
	selp.b32 	%r579, %r176, -1, %p105;
	setp.lt.s32 	%p106, %r578, %r26;
	max.s32 	%r177, %r578, %r26;
	add.s32 	%r580, %r23, 2;
	selp.b32 	%r178, %r580, %r579, %p106;
	setp.eq.s32 	%p107, %r845, %r846;
	selp.b32 	%r581, %r177, 0, %p107;
	selp.b32 	%r582, %r178, -1, %p107;
	setp.lt.s32 	%p108, %r581, %r27;
	max.s32 	%r179, %r581, %r27;
	add.s32 	%r583, %r23, 3;
	selp.b32 	%r180, %r583, %r582, %p108;
	setp.eq.s32 	%p109, %r846, %r847;
	selp.b32 	%r584, %r179, 0, %p109;
	selp.b32 	%r585, %r180, -1, %p109;
	setp.lt.s32 	%p110, %r584, %r28;
	max.s32 	%r181, %r584, %r28;
	add.s32 	%r586, %r23, 4;
	selp.b32 	%r182, %r586, %r585, %p110;
	setp.eq.s32 	%p111, %r847, %r848;
	selp.b32 	%r587, %r181, 0, %p111;
	selp.b32 	%r588, %r182, -1, %p111;
	setp.lt.s32 	%p112, %r587, %r29;
	max.s32 	%r183, %r587, %r29;
	add.s32 	%r589, %r23, 5;
	selp.b32 	%r184, %r589, %r588, %p112;
	setp.eq.s32 	%p113, %r848, %r849;
	selp.b32 	%r590, %r183, 0, %p113;
	selp.b32 	%r591, %r184, -1, %p113;
	setp.lt.s32 	%p114, %r590, %r30;
	max.s32 	%r185, %r590, %r30;
	selp.b32 	%r186, %r31, %r591, %p114;
	setp.eq.s32 	%p115, %r849, %r850;
	selp.b32 	%r593, %r185, 0, %p115;
	selp.b32 	%r594, %r186, -1, %p115;
	setp.lt.s32 	%p116, %r593, %r32;
	max.s32 	%r187, %r593, %r32;
	selp.b32 	%r188, %r33, %r594, %p116;
	setp.eq.s32 	%p117, %r850, %r851;
	selp.b32 	%r596, %r187, 0, %p117;
	selp.b32 	%r597, %r188, -1, %p117;
	setp.lt.s32 	%p118, %r596, %r34;
	max.s32 	%r189, %r596, %r34;
	add.s32 	%r598, %r23, 8;
	selp.b32 	%r190, %r598, %r597, %p118;
	setp.eq.s32 	%p119, %r851, %r852;
	selp.b32 	%r599, %r189, 0, %p119;
	selp.b32 	%r600, %r190, -1, %p119;
	setp.lt.s32 	%p120, %r599, %r36;
	max.s32 	%r191, %r599, %r36;
	selp.b32 	%r192, %r37, %r600, %p120;
	setp.eq.s32 	%p121, %r852, %r853;
	selp.b32 	%r601, %r191, 0, %p121;
	selp.b32 	%r602, %r192, -1, %p121;
	setp.lt.s32 	%p122, %r601, %r38;
	max.s32 	%r193, %r601, %r38;
	add.s32 	%r603, %r23, 10;
	selp.b32 	%r194, %r603, %r602, %p122;
	setp.eq.s32 	%p123, %r853, %r854;
	selp.b32 	%r604, %r193, 0, %p123;
	selp.b32 	%r605, %r194, -1, %p123;
	setp.lt.s32 	%p124, %r604, %r40;
	max.s32 	%r195, %r604, %r40;
	add.s32 	%r606, %r23, 11;
	selp.b32 	%r196, %r606, %r605, %p124;
	setp.eq.s32 	%p125, %r854, %r855;
	selp.b32 	%r607, %r195, 0, %p125;
	selp.b32 	%r608, %r196, -1, %p125;
	setp.lt.s32 	%p126, %r607, %r42;
	max.s32 	%r197, %r607, %r42;
	add.s32 	%r609, %r23, 12;
	selp.b32 	%r198, %r609, %r608, %p126;
	setp.eq.s32 	%p127, %r855, %r856;
	selp.b32 	%r610, %r197, 0, %p127;
	selp.b32 	%r611, %r198, -1, %p127;
	setp.lt.s32 	%p128, %r610, %r44;
	max.s32 	%r199, %r610, %r44;
	add.s32 	%r612, %r23, 13;
	selp.b32 	%r200, %r612, %r611, %p128;
	setp.eq.s32 	%p129, %r856, %r857;
	selp.b32 	%r613, %r199, 0, %p129;
	selp.b32 	%r614, %r200, -1, %p129;
	setp.lt.s32 	%p130, %r613, %r45;
	max.s32 	%r201, %r613, %r45;
	add.s32 	%r615, %r23, 14;
	selp.b32 	%r202, %r615, %r614, %p130;
	setp.eq.s32 	%p131, %r857, %r858;
	selp.b32 	%r616, %r201, 0, %p131;
	selp.b32 	%r617, %r202, -1, %p131;
	setp.lt.s32 	%p132, %r616, %r46;
	max.s32 	%r203, %r616, %r46;
	add.s32 	%r618, %r23, 15;
	selp.b32 	%r204, %r618, %r617, %p132;
	setp.eq.s32 	%p133, %r858, %r859;
	selp.b32 	%r619, %r203, 0, %p133;
	selp.b32 	%r620, %r204, -1, %p133;
	setp.lt.s32 	%p134, %r619, %r47;
	max.s32 	%r205, %r619, %r47;
	add.s32 	%r621, %r23, 16;
	selp.b32 	%r206, %r621, %r620, %p134;
	setp.eq.s32 	%p135, %r859, %r860;
	selp.b32 	%r864, %r205, 0, %p135;
	selp.b32 	%r865, %r206, -1, %p135;
	st.shared.u32 	[%r5], %r864;
	st.shared.u32 	[%r6], %r865;
	bar.sync 	0;
	setp.lt.s32 	%p136, %r861, 1;
	@%p136 bra 	$L__BB1_156;
	ld.shared.u32 	%r209, [%r5+-4];
	setp.gt.s32 	%p137, %r864, %r209;
	@%p137 bra 	$L__BB1_156;
	ld.shared.u32 	%r865, [%r6+-4];
	mov.u32 	%r864, %r209;
$L__BB1_156:
	st.shared.u32 	[%r5+1024], %r864;
	st.shared.u32 	[%r6+1024], %r865;
	bar.sync 	0;
	setp.lt.s32 	%p138, %r861, 2;
	@%p138 bra 	$L__BB1_159;
	ld.shared.u32 	%r213, [%r5+1016];
	setp.gt.s32 	%p139, %r864, %r213;
	@%p139 bra 	$L__BB1_159;
	ld.shared.u32 	%r865, [%r6+1016];
	mov.u32 	%r864, %r213;
$L__BB1_159:
	st.shared.u32 	[%r5], %r864;
	st.shared.u32 	[%r6], %r865;
	bar.sync 	0;
	setp.lt.s32 	%p140, %r861, 4;
	@%p140 bra 	$L__BB1_162;
	ld.shared.u32 	%r217, [%r5+-16];
	setp.gt.s32 	%p141, %r864, %r217;
	@%p141 bra 	$L__BB1_162;
	ld.shared.u32 	%r865, [%r6+-16];
	mov.u32 	%r864, %r217;
$L__BB1_162:
	st.shared.u32 	[%r5+1024], %r864;
	st.shared.u32 	[%r6+1024], %r865;
	bar.sync 	0;
	setp.lt.s32 	%p142, %r861, 8;
	@%p142 bra 	$L__BB1_165;
	ld.shared.u32 	%r221, [%r5+992];
	setp.gt.s32 	%p143, %r864, %r221;
	@%p143 bra 	$L__BB1_165;
	ld.shared.u32 	%r865, [%r6+992];
	mov.u32 	%r864, %r221;
$L__BB1_165:
	st.shared.u32 	[%r5], %r864;
	st.shared.u32 	[%r6], %r865;
	bar.sync 	0;
	setp.lt.s32 	%p144, %r861, 16;
	@%p144 bra 	$L__BB1_168;
	ld.shared.u32 	%r225, [%r5+-64];
	setp.gt.s32 	%p145, %r864, %r225;
	@%p145 bra 	$L__BB1_168;
	ld.shared.u32 	%r865, [%r6+-64];
	mov.u32 	%r864, %r225;
$L__BB1_168:
	st.shared.u32 	[%r5+1024], %r864;
	st.shared.u32 	[%r6+1024], %r865;
	bar.sync 	0;
	setp.lt.s32 	%p146, %r861, 32;
	@%p146 bra 	$L__BB1_171;
	ld.shared.u32 	%r229, [%r5+896];
	setp.gt.s32 	%p147, %r864, %r229;
	@%p147 bra 	$L__BB1_171;
	ld.shared.u32 	%r865, [%r6+896];
	mov.u32 	%r864, %r229;
$L__BB1_171:
	st.shared.u32 	[%r5], %r864;
	st.shared.u32 	[%r6], %r865;
	bar.sync 	0;
	setp.lt.s32 	%p148, %r861, 64;
	@%p148 bra 	$L__BB1_174;
	ld.shared.u32 	%r233, [%r5+-256];
	setp.gt.s32 	%p149, %r864, %r233;
	@%p149 bra 	$L__BB1_174;
	ld.shared.u32 	%r865, [%r6+-256];
	mov.u32 	%r864, %r233;
$L__BB1_174:
	st.shared.u32 	[%r5+1024], %r864;
	st.shared.u32 	[%r6+1024], %r865;
	bar.sync 	0;
	setp.lt.s32 	%p150, %r861, 128;
	@%p150 bra 	$L__BB1_177;
	ld.shared.u32 	%r237, [%r5+512];
	setp.gt.s32 	%p151, %r864, %r237;
	@%p151 bra 	$L__BB1_177;
	ld.shared.u32 	%r865, [%r6+512];
	mov.u32 	%r864, %r237;
$L__BB1_177:
	st.shared.u32 	[%r5], %r864;
	st.shared.u32 	[%r6], %r865;
	bar.sync 	0;
	setp.eq.s32 	%p152, %r915, 0;
	mov.b32 	%r881, -1;
	mov.b32 	%r880, 0;
	@%p152 bra 	$L__BB1_179;
	ld.shared.u32 	%r880, [%r5+-4];
	ld.shared.u32 	%r881, [%r6+-4];
$L__BB1_179:
	setp.ne.s32 	%p153, %r915, 0;
	ld.shared.u32 	%r245, [_ZZ16segmented_reduceILi256ELi17EEvPKiiPiiS2_iS2_S2_S2_S2_E6shared+1020];
	ld.shared.u32 	%r246, [_ZZ16segmented_reduceILi256ELi17EEvPKiiPiiS2_iS2_S2_S2_S2_E7shared2+1020];
	bar.sync 	0;
	@%p153 bra 	$L__BB1_181;
	ld.param.u64 	%rd72, [_Z16segmented_reduceILi256ELi17EEvPKiiPiiS2_iS2_S2_S2_S2__param_9];
	ld.param.u64 	%rd71, [_Z16segmented_reduceILi256ELi17EEvPKiiPiiS2_iS2_S2_S2_S2__param_8];
	cvta.to.global.u64 	%rd54, %rd71;
	mul.wide.u32 	%rd55, %r1, 4;
	add.s64 	%rd56, %rd54, %rd55;
	st.global.u32 	[%rd56], %r245;
	cvta.to.global.u64 	%rd57, %rd72;
	add.s64 	%rd58, %rd57, %rd55;
	st.global.u32 	[%rd58], %r246;
$L__BB1_181:
	@%p103 bra 	$L__BB1_183;
	shl.b32 	%r626, %r843, 2;
	mov.u32 	%r627, _ZZ16segmented_reduceILi256ELi17EEvPKiiPiiS2_iS2_S2_S2_S2_E6shared;
	add.s32 	%r628, %r627, %r626;
	max.s32 	%r629, %r880, %r24;
	st.shared.u32 	[%r628], %r629;
	mov.u32 	%r630, _ZZ16segmented_reduceILi256ELi17EEvPKiiPiiS2_iS2_S2_S2_S2_E7shared2;
	add.s32 	%r631, %r630, %r626;
	setp.gt.s32 	%p155, %r880, %r24;
	selp.b32 	%r632, %r881, %r23, %p155;
	st.shared.u32 	[%r631], %r632;
	mov.b32 	%r881, -1;
	mov.b32 	%r880, 0;
$L__BB1_183:
	@%p105 bra 	$L__BB1_185;
	shl.b32 	%r635, %r844, 2;
	mov.u32 	%r636, _ZZ16segmented_reduceILi256ELi17EEvPKiiPiiS2_iS2_S2_S2_S2_E6shared;
	add.s32 	%r637, %r636, %r635;
	max.s32 	%r638, %r880, %r175;
	st.shared.u32 	[%r637], %r638;
	mov.u32 	%r639, _ZZ16segmented_reduceILi256ELi17EEvPKiiPiiS2_iS2_S2_S2_S2_E7shared2;
	add.s32 	%r640, %r639, %r635;
	setp.gt.s32 	%p157, %r880, %r175;
	selp.b32 	%r641, %r881, %r176, %p157;
	st.shared.u32 	[%r640], %r641;
	mov.b32 	%r881, -1;
	mov.b32 	%r880, 0;
$L__BB1_185:
	@%p107 bra 	$L__BB1_187;
	shl.b32 	%r644, %r845, 2;
	mov.u32 	%r645, _ZZ16segmented_reduceILi256ELi17EEvPKiiPiiS2_iS2_S2_S2_S2_E6shared;
	add.s32 	%r646, %r645, %r644;
	max.s32 	%r647, %r880, %r177;
	st.shared.u32 	[%r646], %r647;
	mov.u32 	%r648, _ZZ16segmented_reduceILi256ELi17EEvPKiiPiiS2_iS2_S2_S2_S2_E7shared2;
	add.s32 	%r649, %r648, %r644;
	setp.gt.s32 	%p159, %r880, %r177;
	selp.b32 	%r650, %r881, %r178, %p159;
	st.shared.u32 	[%r649], %r650;
	mov.b32 	%r881, -1;
	mov.b32 	%r880, 0;
$L__BB1_187:
	setp.eq.s32 	%p160, %r846, %r847;
	@%p160 bra 	$L__BB1_189;
	shl.b32 	%r653, %r846, 2;
	mov.u32 	%r654, _ZZ16segmented_reduceILi256ELi17EEvPKiiPiiS2_iS2_S2_S2_S2_E6shared;
	add.s32 	%r655, %r654, %r653;
	max.s32 	%r656, %r880, %r179;
	st.shared.u32 	[%r655], %r656;
	mov.u32 	%r657, _ZZ16segmented_reduceILi256ELi17EEvPKiiPiiS2_iS2_S2_S2_S2_E7shared2;
	add.s32 	%r658, %r657, %r653;
	setp.gt.s32 	%p161, %r880, %r179;
	selp.b32 	%r659, %r881, %r180, %p161;
	st.shared.u32 	[%r658], %r659;
	mov.b32 	%r881, -1;
	mov.b32 	%r880, 0;
$L__BB1_189:
	setp.eq.s32 	%p162, %r847, %r848;
	@%p162 bra 	$L__BB1_191;
	shl.b32 	%r662, %r847, 2;
	mov.u32 	%r663, _ZZ16segmented_reduceILi256ELi17EEvPKiiPiiS2_iS2_S2_S2_S2_E6shared;
	add.s32 	%r664, %r663, %r662;
	max.s32 	%r665, %r880, %r181;
	st.shared.u32 	[%r664], %r665;
	mov.u32 	%r666, _ZZ16segmented_reduceILi256ELi17EEvPKiiPiiS2_iS2_S2_S2_S2_E7shared2;
	add.s32 	%r667, %r666, %r662;
	setp.gt.s32 	%p163, %r880, %r181;
	selp.b32 	%r668, %r881, %r182, %p163;
	st.shared.u32 	[%r667], %r668;
	mov.b32 	%r881, -1;
	mov.b32 	%r880, 0;
$L__BB1_191:
	setp.eq.s32 	%p164, %r848, %r849;
	@%p164 bra 	$L__BB1_193;
	shl.b32 	%r671, %r848, 2;
	mov.u32 	%r672, _ZZ16segmented_reduceILi256ELi17EEvPKiiPiiS2_iS2_S2_S2_S2_E6shared;
	add.s32 	%r673, %r672, %r671;
	max.s32 	%r674, %r880, %r183;
	st.shared.u32 	[%r673], %r674;
	mov.u32 	%r675, _ZZ16segmented_reduceILi256ELi17EEvPKiiPiiS2_iS2_S2_S2_S2_E7shared2;
	add.s32 	%r676, %r675, %r671;
	setp.gt.s32 	%p165, %r880, %r183;
	selp.b32 	%r677, %r881, %r184, %p165;
	st.shared.u32 	[%r676], %r677;
	mov.b32 	%r881, -1;
	mov.b32 	%r880, 0;
$L__BB1_193:
	setp.eq.s32 	%p166, %r849, %r850;
	@%p166 bra 	$L__BB1_195;
	shl.b32 	%r680, %r849, 2;
	mov.u32 	%r681, _ZZ16segmented_reduceILi256ELi17EEvPKiiPiiS2_iS2_S2_S2_S2_E6shared;
	add.s32 	%r682, %r681, %r680;
	max.s32 	%r683, %r880, %r185;
	st.shared.u32 	[%r682], %r683;
	mov.u32 	%r684, _ZZ16segmented_reduceILi256ELi17EEvPKiiPiiS2_iS2_S2_S2_S2_E7shared2;
	add.s32 	%r685, %r684, %r680;
	setp.gt.s32 	%p167, %r880, %r185;
	selp.b32 	%r686, %r881, %r186, %p167;
	st.shared.u32 	[%r685], %r686;
	mov.b32 	%r881, -1;
	mov.b32 	%r880, 0;
$L__BB1_195:
	setp.eq.s32 	%p168, %r850, %r851;
	@%p168 bra 	$L__BB1_197;
	shl.b32 	%r689, %r850, 2;
	mov.u32 	%r690, _ZZ16segmented_reduceILi256ELi17EEvPKiiPiiS2_iS2_S2_S2_S2_E6shared;
	add.s32 	%r691, %r690, %r689;
	max.s32 	%r692, %r880, %r187;
	st.shared.u32 	[%r691], %r692;
	mov.u32 	%r693, _ZZ16segmented_reduceILi256ELi17EEvPKiiPiiS2_iS2_S2_S2_S2_E7shared2;
	add.s32 	%r694, %r693, %r689;
	setp.gt.s32 	%p169, %r880, %r187;
	selp.b32 	%r695, %r881, %r188, %p169;
	st.shared.u32 	[%r694], %r695;
	mov.b32 	%r881, -1;
	mov.b32 	%r880, 0;
$L__BB1_197:
	setp.eq.s32 	%p170, %r851, %r852;
	@%p170 bra 	$L__BB1_199;
	shl.b32 	%r698, %r851, 2;
	mov.u32 	%r699, _ZZ16segmented_reduceILi256ELi17EEvPKiiPiiS2_iS2_S2_S2_S2_E6shared;
	add.s32 	%r700, %r699, %r698;
	max.s32 	%r701, %r880, %r189;
	st.shared.u32 	[%r700], %r701;
	mov.u32 	%r702, _ZZ16segmented_reduceILi256ELi17EEvPKiiPiiS2_iS2_S2_S2_S2_E7shared2;
	add.s32 	%r703, %r702, %r698;
	setp.gt.s32 	%p171, %r880, %r189;
	selp.b32 	%r704, %r881, %r190, %p171;
	st.shared.u32 	[%r703], %r704;
	mov.b32 	%r881, -1;
	mov.b32 	%r880, 0;
$L__BB1_199:
	setp.eq.s32 	%p172, %r852, %r853;
	@%p172 bra 	$L__BB1_201;
	shl.b32 	%r707, %r852, 2;
	mov.u32 	%r708, _ZZ16segmented_reduceILi256ELi17EEvPKiiPiiS2_iS2_S2_S2_S2_E6shared;
	add.s32 	%r709, %r708, %r707;
	max.s32 	%r710, %r880, %r191;
	st.shared.u32 	[%r709], %r710;
	mov.u32 	%r711, _ZZ16segmented_reduceILi256ELi17EEvPKiiPiiS2_iS2_S2_S2_S2_E7shared2;
	add.s32 	%r712, %r711, %r707;
	setp.gt.s32 	%p173, %r880, %r191;
	selp.b32 	%r713, %r881, %r192, %p173;
	st.shared.u32 	[%r712], %r713;
	mov.b32 	%r881, -1;
	mov.b32 	%r880, 0;
$L__BB1_201:
	setp.eq.s32 	%p174, %r853, %r854;
	@%p174 bra 	$L__BB1_203;
	shl.b32 	%r716, %r853, 2;
	mov.u32 	%r717, _ZZ16segmented_reduceILi256ELi17EEvPKiiPiiS2_iS2_S2_S2_S2_E6shared;
	add.s32 	%r718, %r717, %r716;
	max.s32 	%r719, %r880, %r193;
	st.shared.u32 	[%r718], %r719;
	mov.u32 	%r720, _ZZ16segmented_reduceILi256ELi17EEvPKiiPiiS2_iS2_S2_S2_S2_E7shared2;
	add.s32 	%r721, %r720, %r716;
	setp.gt.s32 	%p175, %r880, %r193;
	selp.b32 	%r722, %r881, %r194, %p175;
	st.shared.u32 	[%r721], %r722;
	mov.b32 	%r881, -1;
	mov.b32 	%r880, 0;
$L__BB1_203:
	setp.eq.s32 	%p176, %r854, %r855;
	@%p176 bra 	$L__BB1_205;
	shl.b32 	%r725, %r854, 2;
	mov.u32 	%r726, _ZZ16segmented_reduceILi256ELi17EEvPKiiPiiS2_iS2_S2_S2_S2_E6shared;
	add.s32 	%r727, %r726, %r725;
	max.s32 	%r728, %r880, %r195;
	st.shared.u32 	[%r727], %r728;
	mov.u32 	%r729, _ZZ16segmented_reduceILi256ELi17EEvPKiiPiiS2_iS2_S2_S2_S2_E7shared2;
	add.s32 	%r730, %r729, %r725;
	setp.gt.s32 	%p177, %r880, %r195;
	selp.b32 	%r731, %r881, %r196, %p177;
	st.shared.u32 	[%r730], %r731;
	mov.b32 	%r881, -1;
	mov.b32 	%r880, 0;
$L__BB1_205:
	setp.eq.s32 	%p178, %r855, %r856;
	@%p178 bra 	$L__BB1_207;
	shl.b32 	%r734, %r855, 2;
	mov.u32 	%r735, _ZZ16segmented_reduceILi256ELi17EEvPKiiPiiS2_iS2_S2_S2_S2_E6shared;
	add.s32 	%r736, %r735, %r734;
	max.s32 	%r737, %r880, %r197;
	st.shared.u32 	[%r736], %r737;
	mov.u32 	%r738, _ZZ16segmented_reduceILi256ELi17EEvPKiiPiiS2_iS2_S2_S2_S2_E7shared2;
	add.s32 	%r739, %r738, %r734;
	setp.gt.s32 	%p179, %r880, %r197;
	selp.b32 	%r740, %r881, %r198, %p179;
	st.shared.u32 	[%r739], %r740;
	mov.b32 	%r881, -1;
	mov.b32 	%r880, 0;
$L__BB1_207:
	setp.eq.s32 	%p180, %r856, %r857;
	@%p180 bra 	$L__BB1_209;
	shl.b32 	%r743, %r856, 2;
	mov.u32 	%r744, _ZZ16segmented_reduceILi256ELi17EEvPKiiPiiS2_iS2_S2_S2_S2_E6shared;
	add.s32 	%r745, %r744, %r743;
	max.s32 	%r746, %r880, %r199;
	st.shared.u32 	[%r745], %r746;
	mov.u32 	%r747, _ZZ16segmented_reduceILi256ELi17EEvPKiiPiiS2_iS2_S2_S2_S2_E7shared2;
	add.s32 	%r748, %r747, %r743;
	setp.gt.s32 	%p181, %r880, %r199;
	selp.b32 	%r749, %r881, %r200, %p181;
	st.shared.u32 	[%r748], %r749;
	mov.b32 	%r881, -1;
	mov.b32 	%r880, 0;
$L__BB1_209:
	setp.eq.s32 	%p182, %r857, %r858;
	@%p182 bra 	$L__BB1_211;
	shl.b32 	%r752, %r857, 2;
	mov.u32 	%r753, _ZZ16segmented_reduceILi256ELi17EEvPKiiPiiS2_iS2_S2_S2_S2_E6shared;
	add.s32 	%r754, %r753, %r752;
	max.s32 	%r755, %r880, %r201;
	st.shared.u32 	[%r754], %r755;
	mov.u32 	%r756, _ZZ16segmented_reduceILi256ELi17EEvPKiiPiiS2_iS2_S2_S2_S2_E7shared2;
	add.s32 	%r757, %r756, %r752;
	setp.gt.s32 	%p183, %r880, %r201;
	selp.b32 	%r758, %r881, %r202, %p183;
	st.shared.u32 	[%r757], %r758;
	mov.b32 	%r881, -1;
	mov.b32 	%r880, 0;
$L__BB1_211:
	setp.eq.s32 	%p184, %r858, %r859;
	@%p184 bra 	$L__BB1_213;
	shl.b32 	%r761, %r858, 2;
	mov.u32 	%r762, _ZZ16segmented_reduceILi256ELi17EEvPKiiPiiS2_iS2_S2_S2_S2_E6shared;
	add.s32 	%r763, %r762, %r761;
	max.s32 	%r764, %r880, %r203;
	st.shared.u32 	[%r763], %r764;
	mov.u32 	%r765, _ZZ16segmented_reduceILi256ELi17EEvPKiiPiiS2_iS2_S2_S2_S2_E7shared2;
	add.s32 	%r766, %r765, %r761;
	setp.gt.s32 	%p185, %r880, %r203;
	selp.b32 	%r767, %r881, %r204, %p185;
	st.shared.u32 	[%r766], %r767;
	mov.b32 	%r881, -1;
	mov.b32 	%r880, 0;
$L__BB1_213:
	setp.eq.s32 	%p186, %r859, %r860;
	setp.gt.s32 	%p187, %r880, %r205;
	max.s32 	%r279, %r880, %r205;
	selp.b32 	%r280, %r881, %r206, %p187;
	@%p186 bra 	$L__BB1_215;
	shl.b32 	%r768, %r859, 2;
	mov.u32 	%r769, _ZZ16segmented_reduceILi256ELi17EEvPKiiPiiS2_iS2_S2_S2_S2_E6shared;
	add.s32 	%r770, %r769, %r768;
	st.shared.u32 	[%r770], %r279;
	mov.u32 	%r771, _ZZ16segmented_reduceILi256ELi17EEvPKiiPiiS2_iS2_S2_S2_S2_E7shared2;
	add.s32 	%r772, %r771, %r768;
	st.shared.u32 	[%r772], %r280;
$L__BB1_215:
	bar.sync 	0;
	sub.s32 	%r281, %r51, %r50;
	setp.ge.u32 	%p188, %r915, %r281;
	@%p188 bra 	$L__BB1_222;
	ld.param.u64 	%rd70, [_Z16segmented_reduceILi256ELi17EEvPKiiPiiS2_iS2_S2_S2_S2__param_7];
	ld.param.u64 	%rd69, [_Z16segmented_reduceILi256ELi17EEvPKiiPiiS2_iS2_S2_S2_S2__param_6];
	cvta.to.global.u64 	%rd79, %rd69;
	cvta.to.global.u64 	%rd78, %rd70;
	not.b32 	%r773, %r915;
	add.s32 	%r774, %r51, %r773;
	sub.s32 	%r282, %r774, %r50;
	and.b32  	%r775, %r282, 768;
	setp.eq.s32 	%p189, %r775, 768;
	@%p189 bra 	$L__BB1_219;
	shr.u32 	%r776, %r282, 8;
	add.s32 	%r777, %r776, 1;
	and.b32  	%r778, %r777, 3;
	shl.b32 	%r779, %r915, 2;
	mov.u32 	%r780, _ZZ16segmented_reduceILi256ELi17EEvPKiiPiiS2_iS2_S2_S2_S2_E7shared2;
	add.s32 	%r914, %r780, %r779;
	add.s32 	%r781, %r915, %r50;
	mul.wide.u32 	%rd59, %r781, 4;
	add.s64 	%rd77, %rd78, %rd59;
	add.s64 	%rd76, %rd79, %rd59;
	mov.u32 	%r782, _ZZ16segmented_reduceILi256ELi17EEvPKiiPiiS2_iS2_S2_S2_S2_E6shared;
	add.s32 	%r913, %r782, %r779;
	neg.s32 	%r912, %r778;
	shl.b32 	%r783, %r777, 8;
	and.b32  	%r784, %r783, 768;
	add.s32 	%r915, %r915, %r784;
$L__BB1_218:
	.pragma "nounroll";
	ld.shared.u32 	%r785, [%r913];
	st.global.u32 	[%rd76], %r785;
	ld.shared.u32 	%r786, [%r914];
	st.global.u32 	[%rd77], %r786;
	add.s32 	%r914, %r914, 1024;
	add.s64 	%rd77, %rd77, 1024;
	add.s64 	%rd76, %rd76, 1024;
	add.s32 	%r913, %r913, 1024;
	add.s32 	%r912, %r912, 1;
	setp.ne.s32 	%p190, %r912, 0;
	@%p190 bra 	$L__BB1_218;
$L__BB1_219:
	setp.lt.u32 	%p191, %r282, 768;
	@%p191 bra 	$L__BB1_222;
	shl.b32 	%r787, %r915, 2;
	add.s32 	%r788, %r787, 2048;
	mov.u32 	%r789, _ZZ16segmented_reduceILi256ELi17EEvPKiiPiiS2_iS2_S2_S2_S2_E6shared;
	add.s32 	%r917, %r789, %r788;
	cvt.u64.u32 	%rd60, %r915;
	cvt.u64.u32 	%rd61, %r48;
	and.b64  	%rd62, %rd61, 2147483647;
	add.s64 	%rd63, %rd60, %rd62;
	shl.b64 	%rd64, %rd63, 2;
	add.s64 	%rd22, %rd64, 3072;
	add.s32 	%r790, %r915, %r50;
	mul.wide.u32 	%rd23, %r790, 4;
	mov.u32 	%r791, _ZZ16segmented_reduceILi256ELi17EEvPKiiPiiS2_iS2_S2_S2_S2_E7shared2;
	add.s32 	%r916, %r791, %r788;
$L__BB1_221:
	ld.shared.u32 	%r792, [%r917+-2048];
	add.s64 	%rd65, %rd79, %rd23;
	st.global.u32 	[%rd65], %r792;
	ld.shared.u32 	%r793, [%r916+-2048];
	add.s64 	%rd66, %rd78, %rd23;
	st.global.u32 	[%rd66], %r793;
	ld.shared.u32 	%r794, [%r917+-1024];
	add.s64 	%rd67, %rd79, %rd22;
	st.global.u32 	[%rd67+-2048], %r794;
	ld.shared.u32 	%r795, [%r916+-1024];
	add.s64 	%rd68, %rd78, %rd22;
	st.global.u32 	[%rd68+-2048], %r795;
	ld.shared.u32 	%r796, [%r917];
	st.global.u32 	[%rd67+-1024], %r796;
	ld.shared.u32 	%r797, [%r916];
	st.global.u32 	[%rd68+-1024], %r797;
	ld.shared.u32 	%r798, [%r917+1024];
	st.global.u32 	[%rd67], %r798;
	ld.shared.u32 	%r799, [%r916+1024];
	st.global.u32 	[%rd68], %r799;
	add.s32 	%r915, %r915, 1024;
	add.s32 	%r917, %r917, 4096;
	add.s64 	%rd79, %rd79, 4096;
	add.s64 	%rd78, %rd78, 4096;
	add.s32 	%r916, %r916, 4096;
	setp.lt.s32 	%p192, %r915, %r281;
	@%p192 bra 	$L__BB1_221;
$L__BB1_222:
	ret;

}
	// .globl	_Z22segmented_reduce_spineILi256EEvPKiiPiS2_S1_S1_S2_S2_
.visible .entry _Z22segmented_reduce_spineILi256EEvPKiiPiS2_S1_S1_S2_S2_(
	.param .u64 .ptr .align 1 _Z22segmented_reduce_spineILi256EEvPKiiPiS2_S1_S1_S2_S2__param_0,
	.param .u32 _Z22segmented_reduce_spineILi256EEvPKiiPiS2_S1_S1_S2_S2__param_1,
	.param .u64 .ptr .align 1 _Z22segmented_reduce_spineILi256EEvPKiiPiS2_S1_S1_S2_S2__param_2,
	.param .u64 .ptr .align 1 _Z22segmented_reduce_spineILi256EEvPKiiPiS2_S1_S1_S2_S2__param_3,
	.param .u64 .ptr .align 1 _Z22segmented_reduce_spineILi256EEvPKiiPiS2_S1_S1_S2_S2__param_4,
	.param .u64 .ptr .align 1 _Z22segmented_reduce_spineILi256EEvPKiiPiS2_S1_S1_S2_S2__param_5,
	.param .u64 .ptr .align 1 _Z22segmented_reduce_spineILi256EEvPKiiPiS2_S1_S1_S2_S2__param_6,
	.param .u64 .ptr .align 1 _Z22segmented_reduce_spineILi256EEvPKiiPiS2_S1_S1_S2_S2__param_7
)
{
	.reg .pred 	%p<31>;
	.reg .b32 	%r<133>;
	.reg .b64 	%rd<32>;
	// demoted variable
	.shared .align 4 .b8 _ZZ22segmented_reduce_spineILi256EEvPKiiPiS2_S1_S1_S2_S2_E6shared[2048];
	// demoted variable
	.shared .align 4 .b8 _ZZ22segmented_reduce_spineILi256EEvPKiiPiS2_S1_S1_S2_S2_E7shared2[2048];
	ld.param.u64 	%rd8, [_Z22segmented_reduce_spineILi256EEvPKiiPiS2_S1_S1_S2_S2__param_0];
	ld.param.u32 	%r67, [_Z22segmented_reduce_spineILi256EEvPKiiPiS2_S1_S1_S2_S2__param_1];
	ld.param.u64 	%rd9, [_Z22segmented_reduce_spineILi256EEvPKiiPiS2_S1_S1_S2_S2__param_2];
	ld.param.u64 	%rd10, [_Z22segmented_reduce_spineILi256EEvPKiiPiS2_S1_S1_S2_S2__param_3];
	ld.param.u64 	%rd4, [_Z22segmented_reduce_spineILi256EEvPKiiPiS2_S1_S1_S2_S2__param_4];
	ld.param.u64 	%rd5, [_Z22segmented_reduce_spineILi256EEvPKiiPiS2_S1_S1_S2_S2__param_5];
	ld.param.u64 	%rd6, [_Z22segmented_reduce_spineILi256EEvPKiiPiS2_S1_S1_S2_S2__param_6];
	ld.param.u64 	%rd7, [_Z22segmented_reduce_spineILi256EEvPKiiPiS2_S1_S1_S2_S2__param_7];
	cvta.to.global.u64 	%rd1, %rd10;
	cvta.to.global.u64 	%rd2, %rd9;
	cvta.to.global.u64 	%rd11, %rd8;
	mov.u32 	%r1, %ctaid.x;
	shl.b32 	%r69, %r1, 8;
	mov.u32 	%r2, %tid.x;
	add.s32 	%r3, %r69, %r2;
	setp.ge.s32 	%p1, %r3, %r67;
	mul.wide.s32 	%rd12, %r3, 4;
	add.s64 	%rd3, %rd11, %rd12;
	mov.b32 	%r107, 2147483647;
	@%p1 bra 	$L__BB2_2;
	ld.global.u32 	%r70, [%rd3];
	and.b32  	%r107, %r70, 2147483647;
$L__BB2_2:
	add.s32 	%r72, %r3, 1;
	setp.ge.s32 	%p2, %r72, %r67;
	mov.b32 	%r108, 2147483647;
	@%p2 bra 	$L__BB2_4;
	ld.global.u32 	%r73, [%rd3+4];
	and.b32  	%r108, %r73, 2147483647;
$L__BB2_4:
	setp.ge.s32 	%p3, %r3, %r67;
	mov.b32 	%r118, -1;
	mov.b32 	%r109, 0;
	mov.u32 	%r117, %r109;
	mov.u32 	%r112, %r118;
	@%p3 bra 	$L__BB2_6;
	cvta.to.global.u64 	%rd13, %rd4;
	add.s64 	%rd15, %rd13, %rd12;
	ld.global.u32 	%r117, [%rd15];
	cvta.to.global.u64 	%rd16, %rd5;
	add.s64 	%rd17, %rd16, %rd12;
	ld.global.u32 	%r118, [%rd17];
	mul.wide.u32 	%rd18, %r107, 4;
	add.s64 	%rd19, %rd2, %rd18;
	ld.global.u32 	%r109, [%rd19];
	add.s64 	%rd20, %rd1, %rd18;
	ld.global.u32 	%r112, [%rd20];
$L__BB2_6:
	setp.ne.s32 	%p4, %r107, %r108;
	not.b32 	%r76, %r2;
	and.b32  	%r16, %r76, 31;
	mov.b32 	%r77, -1;
	vote.sync.ballot.b32 	%r17, %p4, %r77;
	shr.u32 	%r78, %r2, 3;
	and.b32  	%r79, %r78, 124;
	mov.u32 	%r80, _ZZ22segmented_reduce_spineILi256EEvPKiiPiS2_S1_S1_S2_S2_E6shared;
	add.s32 	%r18, %r80, %r79;
	st.shared.u32 	[%r18], %r17;
	bar.sync 	0;
	setp.gt.u32 	%p6, %r2, 7;
	shl.b32 	%r81, %r2, 2;
	add.s32 	%r19, %r80, %r81;
	@%p6 bra 	$L__BB2_10;
	mov.b32 	%r83, 2147483647;
	shr.u32 	%r84, %r83, %r16;
	ld.shared.u32 	%r85, [%r19];
	setp.ne.s32 	%p7, %r85, 0;
	mov.b32 	%r86, -1;
	vote.sync.ballot.b32 	%r87, %p7, %r86;
	and.b32  	%r20, %r87, %r84;
	setp.eq.s32 	%p9, %r20, 0;
	mov.b32 	%r113, 0;
	@%p9 bra 	$L__BB2_9;
	clz.b32 	%r88, %r20;
	shl.b32 	%r89, %r88, 2;
	xor.b32  	%r90, %r89, 124;
	add.s32 	%r92, %r80, %r90;
	ld.shared.u32 	%r93, [%r92];
	clz.b32 	%r94, %r93;
	shl.b32 	%r95, %r88, 5;
	xor.b32  	%r96, %r95, 992;
	sub.s32 	%r97, %r96, %r94;
	add.s32 	%r113, %r97, 31;
$L__BB2_9:
	st.shared.u32 	[%r19+32], %r113;
$L__BB2_10:
	bar.sync 	0;
	mov.b32 	%r98, -1;
	shr.u32 	%r99, %r98, %r16;
	and.b32  	%r23, %r17, %r99;
	setp.eq.s32 	%p10, %r23, 0;
	@%p10 bra 	$L__BB2_12;
	clz.b32 	%r100, %r23;
	and.b32  	%r101, %r2, 992;
	sub.s32 	%r102, %r101, %r100;
	add.s32 	%r114, %r102, 31;
	bra.uni 	$L__BB2_13;
$L__BB2_12:
	ld.shared.u32 	%r114, [%r18+32];
$L__BB2_13:
	bar.sync 	0;
	sub.s32 	%r27, %r2, %r114;
	st.shared.u32 	[%r19], %r117;
	mov.u32 	%r104, _ZZ22segmented_reduce_spineILi256EEvPKiiPiS2_S1_S1_S2_S2_E7shared2;
	add.s32 	%r28, %r104, %r81;
	st.shared.u32 	[%r28], %r118;
	bar.sync 	0;
	setp.lt.s32 	%p11, %r27, 1;
	@%p11 bra 	$L__BB2_16;
	ld.shared.u32 	%r29, [%r19+-4];
	setp.gt.s32 	%p12, %r117, %r29;
	@%p12 bra 	$L__BB2_16;
	ld.shared.u32 	%r118, [%r28+-4];
	mov.u32 	%r117, %r29;
$L__BB2_16:
	st.shared.u32 	[%r19+1024], %r117;
	st.shared.u32 	[%r28+1024], %r118;
	bar.sync 	0;
	setp.lt.s32 	%p13, %r27, 2;
	@%p13 bra 	$L__BB2_19;
	ld.shared.u32 	%r33, [%r19+1016];
	setp.gt.s32 	%p14, %r117, %r33;
	@%p14 bra 	$L__BB2_19;
	ld.shared.u32 	%r118, [%r28+1016];
	mov.u32 	%r117, %r33;
$L__BB2_19:
	st.shared.u32 	[%r19], %r117;
	st.shared.u32 	[%r28], %r118;
	bar.sync 	0;
	setp.lt.s32 	%p15, %r27, 4;
	@%p15 bra 	$L__BB2_22;
	ld.shared.u32 	%r37, [%r19+-16];
	setp.gt.s32 	%p16, %r117, %r37;
	@%p16 bra 	$L__BB2_22;
	ld.shared.u32 	%r118, [%r28+-16];
	mov.u32 	%r117, %r37;
$L__BB2_22:
	st.shared.u32 	[%r19+1024], %r117;
	st.shared.u32 	[%r28+1024], %r118;
	bar.sync 	0;
	setp.lt.s32 	%p17, %r27, 8;
	@%p17 bra 	$L__BB2_25;
	ld.shared.u32 	%r41, [%r19+992];
	setp.gt.s32 	%p18, %r117, %r41;
	@%p18 bra 	$L__BB2_25;
	ld.shared.u32 	%r118, [%r28+992];
	mov.u32 	%r117, %r41;
$L__BB2_25:
	st.shared.u32 	[%r19], %r117;
	st.shared.u32 	[%r28], %r118;
	bar.sync 	0;
	setp.lt.s32 	%p19, %r27, 16;
	@%p19 bra 	$L__BB2_28;
	ld.shared.u32 	%r45, [%r19+-64];
	setp.gt.s32 	%p20, %r117, %r45;
	@%p20 bra 	$L__BB2_28;
	ld.shared.u32 	%r118, [%r28+-64];
	mov.u32 	%r117, %r45;
$L__BB2_28:
	st.shared.u32 	[%r19+1024], %r117;
	st.shared.u32 	[%r28+1024], %r118;
	bar.sync 	0;
	setp.lt.s32 	%p21, %r27, 32;
	@%p21 bra 	$L__BB2_31;
	ld.shared.u32 	%r49, [%r19+896];
	setp.gt.s32 	%p22, %r117, %r49;
	@%p22 bra 	$L__BB2_31;
	ld.shared.u32 	%r118, [%r28+896];
	mov.u32 	%r117, %r49;
$L__BB2_31:
	st.shared.u32 	[%r19], %r117;
	st.shared.u32 	[%r28], %r118;
	bar.sync 	0;
	setp.lt.s32 	%p23, %r27, 64;
	@%p23 bra 	$L__BB2_34;
	ld.shared.u32 	%r53, [%r19+-256];
	setp.gt.s32 	%p24, %r117, %r53;
	@%p24 bra 	$L__BB2_34;
	ld.shared.u32 	%r118, [%r28+-256];
	mov.u32 	%r117, %r53;
$L__BB2_34:
	st.shared.u32 	[%r19+1024], %r117;
	st.shared.u32 	[%r28+1024], %r118;
	bar.sync 	0;
	setp.lt.s32 	%p25, %r27, 128;
	@%p25 bra 	$L__BB2_37;
	ld.shared.u32 	%r57, [%r19+512];
	setp.gt.s32 	%p26, %r117, %r57;
	@%p26 bra 	$L__BB2_37;
	ld.shared.u32 	%r118, [%r28+512];
	mov.u32 	%r117, %r57;
$L__BB2_37:
	st.shared.u32 	[%r19], %r117;
	st.shared.u32 	[%r28], %r118;
	bar.sync 	0;
	setp.eq.s32 	%p27, %r2, 0;
	mov.b32 	%r132, -1;
	mov.b32 	%r131, 0;
	@%p27 bra 	$L__BB2_39;
	ld.shared.u32 	%r131, [%r19+-4];
	ld.shared.u32 	%r132, [%r28+-4];
$L__BB2_39:
	setp.eq.s32 	%p28, %r107, %r108;
	ld.shared.u32 	%r65, [_ZZ22segmented_reduce_spineILi256EEvPKiiPiS2_S1_S1_S2_S2_E6shared+1020];
	ld.shared.u32 	%r66, [_ZZ22segmented_reduce_spineILi256EEvPKiiPiS2_S1_S1_S2_S2_E7shared2+1020];
	bar.sync 	0;
	@%p28 bra 	$L__BB2_43;
	setp.gt.s32 	%p29, %r131, %r109;
	@%p29 bra 	$L__BB2_42;
	mul.wide.u32 	%rd21, %r107, 4;
	add.s64 	%rd22, %rd2, %rd21;
	st.global.u32 	[%rd22], %r109;
	add.s64 	%rd23, %rd1, %rd21;
	st.global.u32 	[%rd23], %r112;
	bra.uni 	$L__BB2_43;
$L__BB2_42:
	mul.wide.u32 	%rd24, %r107, 4;
	add.s64 	%rd25, %rd2, %rd24;
	st.global.u32 	[%rd25], %r131;
	add.s64 	%rd26, %rd1, %rd24;
	st.global.u32 	[%rd26], %r132;
$L__BB2_43:
	setp.ne.s32 	%p30, %r2, 0;
	@%p30 bra 	$L__BB2_45;
	cvta.to.global.u64 	%rd27, %rd6;
	mul.wide.u32 	%rd28, %r1, 4;
	add.s64 	%rd29, %rd27, %rd28;
	st.global.u32 	[%rd29], %r65;
	cvta.to.global.u64 	%rd30, %rd7;
	add.s64 	%rd31, %rd30, %rd28;
	st.global.u32 	[%rd31], %r66;
$L__BB2_45:
	ret;

}
	// .globl	_Z23segmented_reduce_spine2ILi256EEvPKiiiiPiS2_S1_S1_
.visible .entry _Z23segmented_reduce_spine2ILi256EEvPKiiiiPiS2_S1_S1_(
	.param .u64 .ptr .align 1 _Z23segmented_reduce_spine2ILi256EEvPKiiiiPiS2_S1_S1__param_0,
	.param .u32 _Z23segmented_reduce_spine2ILi256EEvPKiiiiPiS2_S1_S1__param_1,
	.param .u32 _Z23segmented_reduce_spine2ILi256EEvPKiiiiPiS2_S1_S1__param_2,
	.param .u32 _Z23segmented_reduce_spine2ILi256EEvPKiiiiPiS2_S1_S1__param_3,
	.param .u64 .ptr .align 1 _Z23segmented_reduce_spine2ILi256EEvPKiiiiPiS2_S1_S1__param_4,
	.param .u64 .ptr .align 1 _Z23segmented_reduce_spine2ILi256EEvPKiiiiPiS2_S1_S1__param_5,
	.param .u64 .ptr .align 1 _Z23segmented_reduce_spine2ILi256EEvPKiiiiPiS2_S1_S1__param_6,
	.param .u64 .ptr .align 1 _Z23segmented_reduce_spine2ILi256EEvPKiiiiPiS2_S1_S1__param_7
)
{
	.reg .pred 	%p<42>;
	.reg .b32 	%r<162>;
	.reg .b64 	%rd<33>;
	// demoted variable
	.shared .align 4 .b8 _ZZ23segmented_reduce_spine2ILi256EEvPKiiiiPiS2_S1_S1_E6shared[2048];
	// demoted variable
	.shared .align 4 .b8 _ZZ23segmented_reduce_spine2ILi256EEvPKiiiiPiS2_S1_S1_E7shared2[2048];
	// demoted variable
	.shared .align 4 .u32 _ZZ23segmented_reduce_spine2ILi256EEvPKiiiiPiS2_S1_S1_E10s_carry_in;
	// demoted variable
	.shared .align 4 .u32 _ZZ23segmented_reduce_spine2ILi256EEvPKiiiiPiS2_S1_S1_E12s_carry_in_s;
	// demoted variable
	.shared .align 4 .u32 _ZZ23segmented_reduce_spine2ILi256EEvPKiiiiPiS2_S1_S1_E14s_carry_in_seg;
	ld.param.u64 	%rd12, [_Z23segmented_reduce_spine2ILi256EEvPKiiiiPiS2_S1_S1__param_0];
	ld.param.u32 	%r79, [_Z23segmented_reduce_spine2ILi256EEvPKiiiiPiS2_S1_S1__param_1];
	ld.param.u32 	%r80, [_Z23segmented_reduce_spine2ILi256EEvPKiiiiPiS2_S1_S1__param_2];
	ld.param.u32 	%r81, [_Z23segmented_reduce_spine2ILi256EEvPKiiiiPiS2_S1_S1__param_3];
	ld.param.u64 	%rd13, [_Z23segmented_reduce_spine2ILi256EEvPKiiiiPiS2_S1_S1__param_4];
	ld.param.u64 	%rd14, [_Z23segmented_reduce_spine2ILi256EEvPKiiiiPiS2_S1_S1__param_5];
	ld.param.u64 	%rd10, [_Z23segmented_reduce_spine2ILi256EEvPKiiiiPiS2_S1_S1__param_6];
	ld.param.u64 	%rd11, [_Z23segmented_reduce_spine2ILi256EEvPKiiiiPiS2_S1_S1__param_7];
	cvta.to.global.u64 	%rd1, %rd14;
	cvta.to.global.u64 	%rd2, %rd13;
	cvta.to.global.u64 	%rd3, %rd12;
	setp.lt.s32 	%p1, %r79, 1;
	@%p1 bra 	$L__BB3_60;
	mov.u32 	%r1, %tid.x;
	shr.u32 	%r83, %r1, 3;
	and.b32  	%r84, %r83, 124;
	mov.u32 	%r85, _ZZ23segmented_reduce_spine2ILi256EEvPKiiiiPiS2_S1_S1_E6shared;
	add.s32 	%r2, %r85, %r84;
	shl.b32 	%r86, %r1, 2;
	add.s32 	%r3, %r85, %r86;
	mov.u32 	%r87, _ZZ23segmented_reduce_spine2ILi256EEvPKiiiiPiS2_S1_S1_E7shared2;
	add.s32 	%r4, %r87, %r86;
	mul.wide.u32 	%rd15, %r1, 4;
	cvta.to.global.u64 	%rd16, %rd11;
	add.s64 	%rd32, %rd16, %rd15;
	cvta.to.global.u64 	%rd17, %rd10;
	add.s64 	%rd31, %rd17, %rd15;
	mul.lo.s32 	%r131, %r1, %r81;
	shl.b32 	%r6, %r81, 8;
	add.s32 	%r130, %r131, %r81;
	mov.b32 	%r133, 256;
	mov.u32 	%r132, %r1;
$L__BB3_2:
	setp.ge.s32 	%p2, %r131, %r80;
	mov.b32 	%r134, 2147483647;
	@%p2 bra 	$L__BB3_4;
	mul.wide.s32 	%rd18, %r131, 4;
	add.s64 	%rd19, %rd3, %rd18;
	ld.global.u32 	%r89, [%rd19];
	and.b32  	%r134, %r89, 2147483647;
$L__BB3_4:
	setp.ge.s32 	%p3, %r130, %r80;
	mov.b32 	%r135, 2147483647;
	@%p3 bra 	$L__BB3_6;
	mul.wide.s32 	%rd20, %r130, 4;
	add.s64 	%rd21, %rd3, %rd20;
	ld.global.u32 	%r91, [%rd21];
	and.b32  	%r135, %r91, 2147483647;
$L__BB3_6:
	setp.ge.u32 	%p4, %r132, %r79;
	mov.b32 	%r144, 0;
	mov.u32 	%r145, %r144;
	@%p4 bra 	$L__BB3_8;
	ld.global.u32 	%r144, [%rd31];
	ld.global.u32 	%r145, [%rd32];
$L__BB3_8:
	setp.ge.s32 	%p5, %r131, %r80;
	mov.b32 	%r139, -1;
	mov.b32 	%r138, 0;
	@%p5 bra 	$L__BB3_10;
	mul.wide.u32 	%rd22, %r134, 4;
	add.s64 	%rd23, %rd2, %rd22;
	ld.global.u32 	%r138, [%rd23];
	add.s64 	%rd24, %rd1, %rd22;
	ld.global.u32 	%r139, [%rd24];
$L__BB3_10:
	setp.gt.u32 	%p6, %r1, 7;
	setp.ne.s32 	%p7, %r134, %r135;
	mov.b32 	%r95, -1;
	vote.sync.ballot.b32 	%r24, %p7, %r95;
	st.shared.u32 	[%r2], %r24;
	bar.sync 	0;
	@%p6 bra 	$L__BB3_14;
	ld.shared.u32 	%r97, [%r3];
	setp.ne.s32 	%p9, %r97, 0;
	mov.b32 	%r98, -1;
	vote.sync.ballot.b32 	%r99, %p9, %r98;
	not.b32 	%r100, %r1;
	and.b32  	%r101, %r100, 31;
	mov.b32 	%r102, 2147483647;
	shr.u32 	%r103, %r102, %r101;
	and.b32  	%r25, %r99, %r103;
	setp.eq.s32 	%p11, %r25, 0;
	mov.b32 	%r140, 0;
	@%p11 bra 	$L__BB3_13;
	clz.b32 	%r104, %r25;
	shl.b32 	%r105, %r104, 2;
	xor.b32  	%r106, %r105, 124;
	mov.u32 	%r107, _ZZ23segmented_reduce_spine2ILi256EEvPKiiiiPiS2_S1_S1_E6shared;
	add.s32 	%r108, %r107, %r106;
	ld.shared.u32 	%r109, [%r108];
	clz.b32 	%r110, %r109;
	shl.b32 	%r111, %r104, 5;
	xor.b32  	%r112, %r111, 992;
	sub.s32 	%r113, %r112, %r110;
	add.s32 	%r140, %r113, 31;
$L__BB3_13:
	st.shared.u32 	[%r3+32], %r140;
$L__BB3_14:
	bar.sync 	0;
	not.b32 	%r114, %r1;
	and.b32  	%r115, %r114, 31;
	mov.b32 	%r116, -1;
	shr.u32 	%r117, %r116, %r115;
	and.b32  	%r28, %r24, %r117;
	setp.eq.s32 	%p12, %r28, 0;
	@%p12 bra 	$L__BB3_16;
	clz.b32 	%r118, %r28;
	and.b32  	%r119, %r1, 992;
	sub.s32 	%r120, %r119, %r118;
	add.s32 	%r141, %r120, 31;
	bra.uni 	$L__BB3_17;
$L__BB3_16:
	ld.shared.u32 	%r141, [%r2+32];
$L__BB3_17:
	bar.sync 	0;
	sub.s32 	%r32, %r1, %r141;
	st.shared.u32 	[%r3], %r144;
	st.shared.u32 	[%r4], %r145;
	bar.sync 	0;
	setp.lt.s32 	%p13, %r32, 1;
	@%p13 bra 	$L__BB3_20;
	ld.shared.u32 	%r33, [%r3+-4];
	setp.gt.s32 	%p14, %r144, %r33;
	@%p14 bra 	$L__BB3_20;
	ld.shared.u32 	%r145, [%r4+-4];
	mov.u32 	%r144, %r33;
$L__BB3_20:
	st.shared.u32 	[%r3+1024], %r144;
	st.shared.u32 	[%r4+1024], %r145;
	bar.sync 	0;
	setp.lt.s32 	%p15, %r32, 2;
	@%p15 bra 	$L__BB3_23;
	ld.shared.u32 	%r37, [%r3+1016];
	setp.gt.s32 	%p16, %r144, %r37;
	@%p16 bra 	$L__BB3_23;
	ld.shared.u32 	%r145, [%r4+1016];
	mov.u32 	%r144, %r37;
$L__BB3_23:
	st.shared.u32 	[%r3], %r144;
	st.shared.u32 	[%r4], %r145;
	bar.sync 	0;
	setp.lt.s32 	%p17, %r32, 4;
	@%p17 bra 	$L__BB3_26;
	ld.shared.u32 	%r41, [%r3+-16];
	setp.gt.s32 	%p18, %r144, %r41;
	@%p18 bra 	$L__BB3_26;
	ld.shared.u32 	%r145, [%r4+-16];
	mov.u32 	%r144, %r41;
$L__BB3_26:
	st.shared.u32 	[%r3+1024], %r144;
	st.shared.u32 	[%r4+1024], %r145;
	bar.sync 	0;
	setp.lt.s32 	%p19, %r32, 8;
	@%p19 bra 	$L__BB3_29;
	ld.shared.u32 	%r45, [%r3+992];
	setp.gt.s32 	%p20, %r144, %r45;
	@%p20 bra 	$L__BB3_29;
	ld.shared.u32 	%r145, [%r4+992];
	mov.u32 	%r144, %r45;
$L__BB3_29:
	st.shared.u32 	[%r3], %r144;
	st.shared.u32 	[%r4], %r145;
	bar.sync 	0;
	setp.lt.s32 	%p21, %r32, 16;
	@%p21 bra 	$L__BB3_32;
	ld.shared.u32 	%r49, [%r3+-64];
	setp.gt.s32 	%p22, %r144, %r49;
	@%p22 bra 	$L__BB3_32;
	ld.shared.u32 	%r145, [%r4+-64];
	mov.u32 	%r144, %r49;
$L__BB3_32:
	st.shared.u32 	[%r3+1024], %r144;
	st.shared.u32 	[%r4+1024], %r145;
	bar.sync 	0;
	setp.lt.s32 	%p23, %r32, 32;
	@%p23 bra 	$L__BB3_35;
	ld.shared.u32 	%r53, [%r3+896];
	setp.gt.s32 	%p24, %r144, %r53;
	@%p24 bra 	$L__BB3_35;
	ld.shared.u32 	%r145, [%r4+896];
	mov.u32 	%r144, %r53;
$L__BB3_35:
	st.shared.u32 	[%r3], %r144;
	st.shared.u32 	[%r4], %r145;
	bar.sync 	0;
	setp.lt.s32 	%p25, %r32, 64;
	@%p25 bra 	$L__BB3_38;
	ld.shared.u32 	%r57, [%r3+-256];
	setp.gt.s32 	%p26, %r144, %r57;
	@%p26 bra 	$L__BB3_38;
	ld.shared.u32 	%r145, [%r4+-256];
	mov.u32 	%r144, %r57;
$L__BB3_38:
	st.shared.u32 	[%r3+1024], %r144;
	st.shared.u32 	[%r4+1024], %r145;
	bar.sync 	0;
	setp.lt.s32 	%p27, %r32, 128;
	@%p27 bra 	$L__BB3_41;
	ld.shared.u32 	%r61, [%r3+512];
	setp.gt.s32 	%p28, %r144, %r61;
	@%p28 bra 	$L__BB3_41;
	ld.shared.u32 	%r145, [%r4+512];
	mov.u32 	%r144, %r61;
$L__BB3_41:
	setp.eq.s32 	%p29, %r1, 0;
	st.shared.u32 	[%r3], %r144;
	st.shared.u32 	[%r4], %r145;
	bar.sync 	0;
	mov.b32 	%r161, -1;
	mov.b32 	%r160, 0;
	@%p29 bra 	$L__BB3_43;
	ld.shared.u32 	%r160, [%r3+-4];
	ld.shared.u32 	%r161, [%r4+-4];
$L__BB3_43:
	setp.eq.s32 	%p30, %r134, %r135;
	ld.shared.u32 	%r69, [_ZZ23segmented_reduce_spine2ILi256EEvPKiiiiPiS2_S1_S1_E6shared+1020];
	ld.shared.u32 	%r70, [_ZZ23segmented_reduce_spine2ILi256EEvPKiiiiPiS2_S1_S1_E7shared2+1020];
	bar.sync 	0;
	@%p30 bra 	$L__BB3_49;
	setp.eq.s32 	%p31, %r133, 256;
	ld.shared.u32 	%r123, [_ZZ23segmented_reduce_spine2ILi256EEvPKiiiiPiS2_S1_S1_E14s_carry_in_seg];
	setp.ne.s32 	%p32, %r134, %r123;
	or.pred  	%p33, %p31, %p32;
	@%p33 bra 	$L__BB3_46;
	ld.shared.u32 	%r126, [_ZZ23segmented_reduce_spine2ILi256EEvPKiiiiPiS2_S1_S1_E10s_carry_in];
	setp.gt.s32 	%p34, %r160, %r126;
	ld.shared.u32 	%r127, [_ZZ23segmented_reduce_spine2ILi256EEvPKiiiiPiS2_S1_S1_E12s_carry_in_s];
	max.s32 	%r160, %r160, %r126;
	selp.b32 	%r161, %r161, %r127, %p34;
$L__BB3_46:
	setp.gt.s32 	%p35, %r160, %r138;
	@%p35 bra 	$L__BB3_48;
	mul.wide.u32 	%rd25, %r134, 4;
	add.s64 	%rd26, %rd2, %rd25;
	st.global.u32 	[%rd26], %r138;
	add.s64 	%rd27, %rd1, %rd25;
	st.global.u32 	[%rd27], %r139;
	bra.uni 	$L__BB3_49;
$L__BB3_48:
	mul.wide.u32 	%rd28, %r134, 4;
	add.s64 	%rd29, %rd2, %rd28;
	st.global.u32 	[%rd29], %r160;
	add.s64 	%rd30, %rd1, %rd28;
	st.global.u32 	[%rd30], %r161;
$L__BB3_49:
	setp.ge.s32 	%p36, %r133, %r79;
	@%p36 bra 	$L__BB3_60;
	bar.sync 	0;
	setp.eq.s32 	%p37, %r133, 256;
	@%p37 bra 	$L__BB3_57;
	setp.ne.s32 	%p38, %r1, 255;
	@%p38 bra 	$L__BB3_59;
	ld.shared.u32 	%r128, [_ZZ23segmented_reduce_spine2ILi256EEvPKiiiiPiS2_S1_S1_E14s_carry_in_seg];
	setp.ne.s32 	%p39, %r128, %r135;
	@%p39 bra 	$L__BB3_55;
	ld.shared.u32 	%r129, [_ZZ23segmented_reduce_spine2ILi256EEvPKiiiiPiS2_S1_S1_E10s_carry_in];
	setp.gt.s32 	%p40, %r129, %r69;
	@%p40 bra 	$L__BB3_56;
	st.shared.u32 	[_ZZ23segmented_reduce_spine2ILi256EEvPKiiiiPiS2_S1_S1_E10s_carry_in], %r69;
	st.shared.u32 	[_ZZ23segmented_reduce_spine2ILi256EEvPKiiiiPiS2_S1_S1_E12s_carry_in_s], %r70;
	bra.uni 	$L__BB3_56;
$L__BB3_55:
	st.shared.u32 	[_ZZ23segmented_reduce_spine2ILi256EEvPKiiiiPiS2_S1_S1_E10s_carry_in], %r69;
	st.shared.u32 	[_ZZ23segmented_reduce_spine2ILi256EEvPKiiiiPiS2_S1_S1_E12s_carry_in_s], %r70;
$L__BB3_56:
	st.shared.u32 	[_ZZ23segmented_reduce_spine2ILi256EEvPKiiiiPiS2_S1_S1_E14s_carry_in_seg], %r135;
	bra.uni 	$L__BB3_59;
$L__BB3_57:
	setp.ne.s32 	%p41, %r1, 255;
	@%p41 bra 	$L__BB3_59;
	st.shared.u32 	[_ZZ23segmented_reduce_spine2ILi256EEvPKiiiiPiS2_S1_S1_E10s_carry_in], %r69;
	st.shared.u32 	[_ZZ23segmented_reduce_spine2ILi256EEvPKiiiiPiS2_S1_S1_E12s_carry_in_s], %r70;
	st.shared.u32 	[_ZZ23segmented_reduce_spine2ILi256EEvPKiiiiPiS2_S1_S1_E14s_carry_in_seg], %r135;
$L__BB3_59:
	bar.sync 	0;
	add.s32 	%r133, %r133, 256;
	add.s64 	%rd32, %rd32, 1024;
	add.s64 	%rd31, %rd31, 1024;
	add.s32 	%r132, %r132, 256;
	add.s32 	%r131, %r131, %r6;
	add.s32 	%r130, %r130, %r6;
	bra.uni 	$L__BB3_2;
$L__BB3_60:
	ret;

}


// ===== COMPILED SASS (sm_100) =====

	.target	sm_100

	.elftype	@"ET_EXEC"


//--------------------- .note.nv.tkinfo           --------------------------
	.section	.note.nv.tkinfo,"",@"SHT_NOTE"
	.sectionflags	@"SHF_NOTE_NV_TKINFO"
	.tkinfo
        /*0018*/ 	.word	0x00000002
        /*0030*/ 	.string	""
        /*0030*/ 	.string	"ptxas"
        /*0030*/ 	.string	"Cuda compilation tools, release 13.0, V13.0.88"
        /*0030*/ 	.string	"Build cuda_13.0.r13.0/compiler.36424714_0"
        /*0030*/ 	.string	"-arch sm_100 -m 64 "



//--------------------- .note.nv.cuinfo           --------------------------
	.section	.note.nv.cuinfo,"",@"SHT_NOTE"
	.sectionflags	@"SHF_NOTE_NV_CUINFO"
        /*0018*/ 	.short	0x0002
        /*001a*/ 	.short	0x0064
        /*001c*/ 	.short	0x0082
	.zero		2


//--------------------- .nv.info                  --------------------------
	.section	.nv.info,"",@"SHT_CUDA_INFO"
	.align	4


	//----- nvinfo : EIATTR_REGCOUNT
	.align		4
        /*0000*/ 	.byte	0x04, 0x2f
        /*0002*/ 	.short	(.L_1 - .L_0)
	.align		4
.L_0:
        /*0004*/ 	.word	index@(_Z15block_partitioniPiiiS_i)
        /*0008*/ 	.word	0x0000000c


	//----- nvinfo : EIATTR_FRAME_SIZE
	.align		4
.L_1:
        /*000c*/ 	.byte	0x04, 0x11
        /*000e*/ 	.short	(.L_3 - .L_2)
	.align		4
.L_2:
        /*0010*/ 	.word	index@(_Z15block_partitioniPiiiS_i)
        /*0014*/ 	.word	0x00000000


	//----- nvinfo : EIATTR_REGCOUNT
	.align		4
.L_3:
        /*0018*/ 	.byte	0x04, 0x2f
        /*001a*/ 	.short	(.L_5 - .L_4)
	.align		4
.L_4:
        /*001c*/ 	.word	index@(_Z16segmented_reduceILi256ELi17EEvPKiiPiiS2_iS2_S2_S2_S2_)
        /*0020*/ 	.word	0x00000050


	//----- nvinfo : EIATTR_FRAME_SIZE
	.align		4
.L_5:
        /*0024*/ 	.byte	0x04, 0x11
        /*0026*/ 	.short	(.L_7 - .L_6)
	.align		4
.L_6:
        /*0028*/ 	.word	index@(_Z16segmented_reduceILi256ELi17EEvPKiiPiiS2_iS2_S2_S2_S2_)
        /*002c*/ 	.word	0x00000000


	//----- nvinfo : EIATTR_REGCOUNT
	.align		4
.L_7:
        /*0030*/ 	.byte	0x04, 0x2f
        /*0032*/ 	.short	(.L_9 - .L_8)
	.align		4
.L_8:
        /*0034*/ 	.word	index@(_Z22segmented_reduce_spineILi256EEvPKiiPiS2_S1_S1_S2_S2_)
        /*0038*/ 	.word	0x00000016


	//----- nvinfo : EIATTR_FRAME_SIZE
	.align		4
.L_9:
        /*003c*/ 	.byte	0x04, 0x11
        /*003e*/ 	.short	(.L_11 - .L_10)
	.align		4
.L_10:
        /*0040*/ 	.word	index@(_Z22segmented_reduce_spineILi256EEvPKiiPiS2_S1_S1_S2_S2_)
        /*0044*/ 	.word	0x00000000


	//----- nvinfo : EIATTR_REGCOUNT
	.align		4
.L_11:
        /*0048*/ 	.byte	0x04, 0x2f
        /*004a*/ 	.short	(.L_13 - .L_12)
	.align		4
.L_12:
        /*004c*/ 	.word	index@(_Z23segmented_reduce_spine2ILi256EEvPKiiiiPiS2_S1_S1_)
        /*0050*/ 	.word	0x00000020


	//----- nvinfo : EIATTR_FRAME_SIZE
	.align		4
.L_13:
        /*0054*/ 	.byte	0x04, 0x11
        /*0056*/ 	.short	(.L_15 - .L_14)
	.align		4
.L_14:
        /*0058*/ 	.word	index@(_Z23segmented_reduce_spine2ILi256EEvPKiiiiPiS2_S1_S1_)
        /*005c*/ 	.word	0x00000000


	//----- nvinfo : EIATTR_MIN_STACK_SIZE
	.align		4
.L_15:
        /*0060*/ 	.byte	0x04, 0x12
        /*0062*/ 	.short	(.L_17 - .L_16)
	.align		4
.L_16:
        /*0064*/ 	.word	index@(_Z23segmented_reduce_spine2ILi256EEvPKiiiiPiS2_S1_S1_)
        /*0068*/ 	.word	0x00000000


	//----- nvinfo : EIATTR_MIN_STACK_SIZE
	.align		4
.L_17:
        /*006c*/ 	.byte	0x04, 0x12
        /*006e*/ 	.short	(.L_19 - .L_18)
	.align		4
.L_18:
        /*0070*/ 	.word	index@(_Z22segmented_reduce_spineILi256EEvPKiiPiS2_S1_S1_S2_S2_)
        /*0074*/ 	.word	0x00000000


	//----- nvinfo : EIATTR_MIN_STACK_SIZE
	.align		4
.L_19:
        /*0078*/ 	.byte	0x04, 0x12
        /*007a*/ 	.short	(.L_21 - .L_20)
	.align		4
.L_20:
        /*007c*/ 	.word	index@(_Z16segmented_reduceILi256ELi17EEvPKiiPiiS2_iS2_S2_S2_S2_)
        /*0080*/ 	.word	0x00000000


	//----- nvinfo : EIATTR_MIN_STACK_SIZE
	.align		4
.L_21:
        /*0084*/ 	.byte	0x04, 0x12
        /*0086*/ 	.short	(.L_23 - .L_22)
	.align		4
.L_22:
        /*0088*/ 	.word	index@(_Z15block_partitioniPiiiS_i)
        /*008c*/ 	.word	0x00000000
.L_23:


//--------------------- .nv.compat                --------------------------
	.section	.nv.compat,"",@"SHT_CUDA_COMPAT_INFO"
	.align	4
        /*0000*/ 	.byte	0x02, 0x09, 0x00, 0x00, 0x02, 0x02, 0x01, 0x00, 0x02, 0x05, 0x05, 0x00, 0x03, 0x07, 0x01, 0x01
        /*0010*/ 	.byte	0x02, 0x03, 0x00, 0x00, 0x02, 0x06, 0x01, 0x00, 0x04, 0x0b, 0x08, 0x00, 0x09, 0x00, 0x00, 0x00
        /*0020*/ 	.byte	0x00, 0x00, 0x00, 0x00


//--------------------- .nv.info._Z23segmented_reduce_spine2ILi256EEvPKiiiiPiS2_S1_S1_ --------------------------
	.section	.nv.info._Z23segmented_reduce_spine2ILi256EEvPKiiiiPiS2_S1_S1_,"",@"SHT_CUDA_INFO"
	.sectionflags	@""
	.align	4


	//----- nvinfo : EIATTR_CUDA_API_VERSION
	.align		4
        /*0000*/ 	.byte	0x04, 0x37
        /*0002*/ 	.short	(.L_25 - .L_24)
.L_24:
        /*0004*/ 	.word	0x00000082


	//----- nvinfo : EIATTR_KPARAM_INFO
	.align		4
.L_25:
        /*0008*/ 	.byte	0x04, 0x17
        /*000a*/ 	.short	(.L_27 - .L_26)
.L_26:
        /*000c*/ 	.word	0x00000000
        /*0010*/ 	.short	0x0007
        /*0012*/ 	.short	0x0030
        /*0014*/ 	.byte	0x00, 0xf5, 0x21, 0x00


	//----- nvinfo : EIATTR_KPARAM_INFO
	.align		4
.L_27:
        /*0018*/ 	.byte	0x04, 0x17
        /*001a*/ 	.short	(.L_29 - .L_28)
.L_28:
        /*001c*/ 	.word	0x00000000
        /*0020*/ 	.short	0x0006
        /*0022*/ 	.short	0x0028
        /*0024*/ 	.byte	0x00, 0xf5, 0x21, 0x00


	//----- nvinfo : EIATTR_KPARAM_INFO
	.align		4
.L_29:
        /*0028*/ 	.byte	0x04, 0x17
        /*002a*/ 	.short	(.L_31 - .L_30)
.L_30:
        /*002c*/ 	.word	0x00000000
        /*0030*/ 	.short	0x0005
        /*0032*/ 	.short	0x0020
        /*0034*/ 	.byte	0x00, 0xf5, 0x21, 0x00


	//----- nvinfo : EIATTR_KPARAM_INFO
	.align		4
.L_31:
        /*0038*/ 	.byte	0x04, 0x17
        /*003a*/ 	.short	(.L_33 - .L_32)
.L_32:
        /*003c*/ 	.word	0x00000000
        /*0040*/ 	.short	0x0004
        /*0042*/ 	.short	0x0018
        /*0044*/ 	.byte	0x00, 0xf5, 0x21, 0x00


	//----- nvinfo : EIATTR_KPARAM_INFO
	.align		4
.L_33:
        /*0048*/ 	.byte	0x04, 0x17
        /*004a*/ 	.short	(.L_35 - .L_34)
.L_34:
        /*004c*/ 	.word	0x00000000
        /*0050*/ 	.short	0x0003
        /*0052*/ 	.short	0x0010
        /*0054*/ 	.byte	0x00, 0xf0, 0x11, 0x00


	//----- nvinfo : EIATTR_KPARAM_INFO
	.align		4
.L_35:
        /*0058*/ 	.byte	0x04, 0x17
        /*005a*/ 	.short	(.L_37 - .L_36)
.L_36:
        /*005c*/ 	.word	0x00000000
        /*0060*/ 	.short	0x0002
        /*0062*/ 	.short	0x000c
        /*0064*/ 	.byte	0x00, 0xf0, 0x11, 0x00


	//----- nvinfo : EIATTR_KPARAM_INFO
	.align		4
.L_37:
        /*0068*/ 	.byte	0x04, 0x17
        /*006a*/ 	.short	(.L_39 - .L_38)
.L_38:
        /*006c*/ 	.word	0x00000000
        /*0070*/ 	.short	0x0001
        /*0072*/ 	.short	0x0008
        /*0074*/ 	.byte	0x00, 0xf0, 0x11, 0x00


	//----- nvinfo : EIATTR_KPARAM_INFO
	.align		4
.L_39:
        /*0078*/ 	.byte	0x04, 0x17
        /*007a*/ 	.short	(.L_41 - .L_40)
.L_40:
        /*007c*/ 	.word	0x00000000
        /*0080*/ 	.short	0x0000
        /*0082*/ 	.short	0x0000
        /*0084*/ 	.byte	0x00, 0xf5, 0x21, 0x00


	//----- nvinfo : EIATTR_SPARSE_MMA_MASK
	.align		4
.L_41:
        /*0088*/ 	.byte	0x03, 0x50
        /*008a*/ 	.short	0x0000


	//----- nvinfo : EIATTR_MAXREG_COUNT
	.align		4
        /*008c*/ 	.byte	0x03, 0x1b
        /*008e*/ 	.short	0x00ff


	//----- nvinfo : EIATTR_NUM_BARRIERS
	.align		4
        /*0090*/ 	.byte	0x02, 0x4c
        /*0092*/ 	.byte	0x01
	.zero		1


	//----- nvinfo : EIATTR_MERCURY_ISA_VERSION
	.align		4
        /*0094*/ 	.byte	0x03, 0x5f
        /*0096*/ 	.short	0x0101


	//----- nvinfo : EIATTR_UNUSED_LOAD_BYTE_OFFSET
	.align		4
        /*0098*/ 	.byte	0x04, 0x44
        /*009a*/ 	.short	(.L_43 - .L_42)


	//   ....[0]....
.L_42:
        /*009c*/ 	.word	0x00000d40
        /*00a0*/ 	.word	0x00000fff


	//----- nvinfo : EIATTR_COOP_GROUP_MASK_REGIDS
	.align		4
.L_43:
        /*00a4*/ 	.byte	0x04, 0x29
        /*00a6*/ 	.short	(.L_45 - .L_44)


	//   ....[0]....
.L_44:
        /*00a8*/ 	.word	0xffffffff


	//   ....[1]....
        /*00ac*/ 	.word	0xffffffff


	//----- nvinfo : EIATTR_COOP_GROUP_INSTR_OFFSETS
	.align		4
.L_45:
        /*00b0*/ 	.byte	0x04, 0x28
        /*00b2*/ 	.short	(.L_47 - .L_46)


	//   ....[0]....
.L_46:
        /*00b4*/ 	.word	0x000003a0


	//   ....[1]....
        /*00b8*/ 	.word	0x00000470


	//----- nvinfo : EIATTR_VRC_CTA_INIT_COUNT
	.align		4
.L_47:
        /*00bc*/ 	.byte	0x02, 0x4a
	.zero		1
	.zero		1


	//----- nvinfo : EIATTR_EXIT_INSTR_OFFSETS
	.align		4
        /*00c0*/ 	.byte	0x04, 0x1c
        /*00c2*/ 	.short	(.L_49 - .L_48)


	//   ....[0]....
.L_48:
        /*00c4*/ 	.word	0x00000030


	//   ....[1]....
        /*00c8*/ 	.word	0x00000e40


	//----- nvinfo : EIATTR_CRS_STACK_SIZE
	.align		4
.L_49:
        /*00cc*/ 	.byte	0x04, 0x1e
        /*00ce*/ 	.short	(.L_51 - .L_50)
.L_50:
        /*00d0*/ 	.word	0x00000000


	//----- nvinfo : EIATTR_CBANK_PARAM_SIZE
	.align		4
.L_51:
        /*00d4*/ 	.byte	0x03, 0x19
        /*00d6*/ 	.short	0x0038


	//----- nvinfo : EIATTR_PARAM_CBANK
	.align		4
        /*00d8*/ 	.byte	0x04, 0x0a
        /*00da*/ 	.short	(.L_53 - .L_52)
	.align		4
.L_52:
        /*00dc*/ 	.word	index@(.nv.constant0._Z23segmented_reduce_spine2ILi256EEvPKiiiiPiS2_S1_S1_)
        /*00e0*/ 	.short	0x0380
        /*00e2*/ 	.short	0x0038


	//----- nvinfo : EIATTR_SW_WAR
	.align		4
.L_53:
        /*00e4*/ 	.byte	0x04, 0x36
        /*00e6*/ 	.short	(.L_55 - .L_54)
.L_54:
        /*00e8*/ 	.word	0x00000008
.L_55:


//--------------------- .nv.info._Z22segmented_reduce_spineILi256EEvPKiiPiS2_S1_S1_S2_S2_ --------------------------
	.section	.nv.info._Z22segmented_reduce_spineILi256EEvPKiiPiS2_S1_S1_S2_S2_,"",@"SHT_CUDA_INFO"
	.sectionflags	@""
	.align	4


	//----- nvinfo : EIATTR_CUDA_API_VERSION
	.align		4
        /*0000*/ 	.byte	0x04, 0x37
        /*0002*/ 	.short	(.L_57 - .L_56)
.L_56:
        /*0004*/ 	.word	0x00000082


	//----- nvinfo : EIATTR_KPARAM_INFO
	.align		4
.L_57:
        /*0008*/ 	.byte	0x04, 0x17
        /*000a*/ 	.short	(.L_59 - .L_58)
.L_58:
        /*000c*/ 	.word	0x00000000
        /*0010*/ 	.short	0x0007
        /*0012*/ 	.short	0x0038
        /*0014*/ 	.byte	0x00, 0xf5, 0x21, 0x00


	//----- nvinfo : EIATTR_KPARAM_INFO
	.align		4
.L_59:
        /*0018*/ 	.byte	0x04, 0x17
        /*001a*/ 	.short	(.L_61 - .L_60)
.L_60:
        /*001c*/ 	.word	0x00000000
        /*0020*/ 	.short	0x0006
        /*0022*/ 	.short	0x0030
        /*0024*/ 	.byte	0x00, 0xf5, 0x21, 0x00


	//----- nvinfo : EIATTR_KPARAM_INFO
	.align		4
.L_61:
        /*0028*/ 	.byte	0x04, 0x17
        /*002a*/ 	.short	(.L_63 - .L_62)
.L_62:
        /*002c*/ 	.word	0x00000000
        /*0030*/ 	.short	0x0005
        /*0032*/ 	.short	0x0028
        /*0034*/ 	.byte	0x00, 0xf5, 0x21, 0x00


	//----- nvinfo : EIATTR_KPARAM_INFO
	.align		4
.L_63:
        /*0038*/ 	.byte	0x04, 0x17
        /*003a*/ 	.short	(.L_65 - .L_64)
.L_64:
        /*003c*/ 	.word	0x00000000
        /*0040*/ 	.short	0x0004
        /*0042*/ 	.short	0x0020
        /*0044*/ 	.byte	0x00, 0xf5, 0x21, 0x00


	//----- nvinfo : EIATTR_KPARAM_INFO
	.align		4
.L_65:
        /*0048*/ 	.byte	0x04, 0x17
        /*004a*/ 	.short	(.L_67 - .L_66)
.L_66:
        /*004c*/ 	.word	0x00000000
        /*0050*/ 	.short	0x0003
        /*0052*/ 	.short	0x0018
        /*0054*/ 	.byte	0x00, 0xf5, 0x21, 0x00


	//----- nvinfo : EIATTR_KPARAM_INFO
	.align		4
.L_67:
        /*0058*/ 	.byte	0x04, 0x17
        /*005a*/ 	.short	(.L_69 - .L_68)
.L_68:
        /*005c*/ 	.word	0x00000000
        /*0060*/ 	.short	0x0002
        /*0062*/ 	.short	0x0010
        /*0064*/ 	.byte	0x00, 0xf5, 0x21, 0x00


	//----- nvinfo : EIATTR_KPARAM_INFO
	.align		4
.L_69:
        /*0068*/ 	.byte	0x04, 0x17
        /*006a*/ 	.short	(.L_71 - .L_70)
.L_70:
        /*006c*/ 	.word	0x00000000
        /*0070*/ 	.short	0x0001
        /*0072*/ 	.short	0x0008
        /*0074*/ 	.byte	0x00, 0xf0, 0x11, 0x00


	//----- nvinfo : EIATTR_KPARAM_INFO
	.align		4
.L_71:
        /*0078*/ 	.byte	0x04, 0x17
        /*007a*/ 	.short	(.L_73 - .L_72)
.L_72:
        /*007c*/ 	.word	0x00000000
        /*0080*/ 	.short	0x0000
        /*0082*/ 	.short	0x0000
        /*0084*/ 	.byte	0x00, 0xf5, 0x21, 0x00


	//----- nvinfo : EIATTR_SPARSE_MMA_MASK
	.align		4
.L_73:
        /*0088*/ 	.byte	0x03, 0x50
        /*008a*/ 	.short	0x0000


	//----- nvinfo : EIATTR_MAXREG_COUNT
	.align		4
        /*008c*/ 	.byte	0x03, 0x1b
        /*008e*/ 	.short	0x00ff


	//----- nvinfo : EIATTR_NUM_BARRIERS
	.align		4
        /*0090*/ 	.byte	0x02, 0x4c
        /*0092*/ 	.byte	0x01
	.zero		1


	//----- nvinfo : EIATTR_MERCURY_ISA_VERSION
	.align		4
        /*0094*/ 	.byte	0x03, 0x5f
        /*0096*/ 	.short	0x0101


	//----- nvinfo : EIATTR_COOP_GROUP_MASK_REGIDS
	.align		4
        /*0098*/ 	.byte	0x04, 0x29
        /*009a*/ 	.short	(.L_75 - .L_74)


	//   ....[0]....
.L_74:
        /*009c*/ 	.word	0xffffffff


	//   ....[1]....
        /*00a0*/ 	.word	0xffffffff


	//----- nvinfo : EIATTR_COOP_GROUP_INSTR_OFFSETS
	.align		4
.L_75:
        /*00a4*/ 	.byte	0x04, 0x28
        /*00a6*/ 	.short	(.L_77 - .L_76)


	//   ....[0]....
.L_76:
        /*00a8*/ 	.word	0x00000270


	//   ....[1]....
        /*00ac*/ 	.word	0x00000350


	//----- nvinfo : EIATTR_VRC_CTA_INIT_COUNT
	.align		4
.L_77:
        /*00b0*/ 	.byte	0x02, 0x4a
	.zero		1
	.zero		1


	//----- nvinfo : EIATTR_EXIT_INSTR_OFFSETS
	.align		4
        /*00b4*/ 	.byte	0x04, 0x1c
        /*00b6*/ 	.short	(.L_79 - .L_78)


	//   ....[0]....
.L_78:
        /*00b8*/ 	.word	0x00000c80


	//   ....[1]....
        /*00bc*/ 	.word	0x00000cf0


	//----- nvinfo : EIATTR_CRS_STACK_SIZE
	.align		4
.L_79:
        /*00c0*/ 	.byte	0x04, 0x1e
        /*00c2*/ 	.short	(.L_81 - .L_80)
.L_80:
        /*00c4*/ 	.word	0x00000000


	//----- nvinfo : EIATTR_CBANK_PARAM_SIZE
	.align		4
.L_81:
        /*00c8*/ 	.byte	0x03, 0x19
        /*00ca*/ 	.short	0x0040


	//----- nvinfo : EIATTR_PARAM_CBANK
	.align		4
        /*00cc*/ 	.byte	0x04, 0x0a
        /*00ce*/ 	.short	(.L_83 - .L_82)
	.align		4
.L_82:
        /*00d0*/ 	.word	index@(.nv.constant0._Z22segmented_reduce_spineILi256EEvPKiiPiS2_S1_S1_S2_S2_)
        /*00d4*/ 	.short	0x0380
        /*00d6*/ 	.short	0x0040


	//----- nvinfo : EIATTR_SW_WAR
	.align		4
.L_83:
        /*00d8*/ 	.byte	0x04, 0x36
        /*00da*/ 	.short	(.L_85 - .L_84)
.L_84:
        /*00dc*/ 	.word	0x00000008
.L_85:


//--------------------- .nv.info._Z16segmented_reduceILi256ELi17EEvPKiiPiiS2_iS2_S2_S2_S2_ --------------------------
	.section	.nv.info._Z16segmented_reduceILi256ELi17EEvPKiiPiiS2_iS2_S2_S2_S2_,"",@"SHT_CUDA_INFO"
	.sectionflags	@""
	.align	4


	//----- nvinfo : EIATTR_CUDA_API_VERSION
	.align		4
        /*0000*/ 	.byte	0x04, 0x37
        /*0002*/ 	.short	(.L_87 - .L_86)
.L_86:
        /*0004*/ 	.word	0x00000082


	//----- nvinfo : EIATTR_KPARAM_INFO
	.align		4
.L_87:
        /*0008*/ 	.byte	0x04, 0x17
        /*000a*/ 	.short	(.L_89 - .L_88)
.L_88:
        /*000c*/ 	.word	0x00000000
        /*0010*/ 	.short	0x0009
        /*0012*/ 	.short	0x0048
        /*0014*/ 	.byte	0x00, 0xf5, 0x21, 0x00


	//----- nvinfo : EIATTR_KPARAM_INFO
	.align		4
.L_89:
        /*0018*/ 	.byte	0x04, 0x17
        /*001a*/ 	.short	(.L_91 - .L_90)
.L_90:
        /*001c*/ 	.word	0x00000000
        /*0020*/ 	.short	0x0008
        /*0022*/ 	.short	0x0040
        /*0024*/ 	.byte	0x00, 0xf5, 0x21, 0x00


	//----- nvinfo : EIATTR_KPARAM_INFO
	.align		4
.L_91:
        /*0028*/ 	.byte	0x04, 0x17
        /*002a*/ 	.short	(.L_93 - .L_92)
.L_92:
        /*002c*/ 	.word	0x00000000
        /*0030*/ 	.short	0x0007
        /*0032*/ 	.short	0x0038
        /*0034*/ 	.byte	0x00, 0xf5, 0x21, 0x00


	//----- nvinfo : EIATTR_KPARAM_INFO
	.align		4
.L_93:
        /*0038*/ 	.byte	0x04, 0x17
        /*003a*/ 	.short	(.L_95 - .L_94)
.L_94:
        /*003c*/ 	.word	0x00000000
        /*0040*/ 	.short	0x0006
        /*0042*/ 	.short	0x0030
        /*0044*/ 	.byte	0x00, 0xf5, 0x21, 0x00


	//----- nvinfo : EIATTR_KPARAM_INFO
	.align		4
.L_95:
        /*0048*/ 	.byte	0x04, 0x17
        /*004a*/ 	.short	(.L_97 - .L_96)
.L_96:
        /*004c*/ 	.word	0x00000000
        /*0050*/ 	.short	0x0005
        /*0052*/ 	.short	0x0028
        /*0054*/ 	.byte	0x00, 0xf0, 0x11, 0x00


	//----- nvinfo : EIATTR_KPARAM_INFO
	.align		4
.L_97:
        /*0058*/ 	.byte	0x04, 0x17
        /*005a*/ 	.short	(.L_99 - .L_98)
.L_98:
        /*005c*/ 	.word	0x00000000
        /*0060*/ 	.short	0x0004
        /*0062*/ 	.short	0x0020
        /*0064*/ 	.byte	0x00, 0xf5, 0x21, 0x00


	//----- nvinfo : EIATTR_KPARAM_INFO
	.align		4
.L_99:
        /*0068*/ 	.byte	0x04, 0x17
        /*006a*/ 	.short	(.L_101 - .L_100)
.L_100:
        /*006c*/ 	.word	0x00000000
        /*0070*/ 	.short	0x0003
        /*0072*/ 	.short	0x0018
        /*0074*/ 	.byte	0x00, 0xf0, 0x11, 0x00


	//----- nvinfo : EIATTR_KPARAM_INFO
	.align		4
.L_101:
        /*0078*/ 	.byte	0x04, 0x17
        /*007a*/ 	.short	(.L_103 - .L_102)
.L_102:
        /*007c*/ 	.word	0x00000000
        /*0080*/ 	.short	0x0002
        /*0082*/ 	.short	0x0010
        /*0084*/ 	.byte	0x00, 0xf5, 0x21, 0x00


	//----- nvinfo : EIATTR_KPARAM_INFO
	.align		4
.L_103:
        /*0088*/ 	.byte	0x04, 0x17
        /*008a*/ 	.short	(.L_105 - .L_104)
.L_104:
        /*008c*/ 	.word	0x00000000
        /*0090*/ 	.short	0x0001
        /*0092*/ 	.short	0x0008
        /*0094*/ 	.byte	0x00, 0xf0, 0x11, 0x00


	//----- nvinfo : EIATTR_KPARAM_INFO
	.align		4
.L_105:
        /*0098*/ 	.byte	0x04, 0x17
        /*009a*/ 	.short	(.L_107 - .L_106)
.L_106:
        /*009c*/ 	.word	0x00000000
        /*00a0*/ 	.short	0x0000
        /*00a2*/ 	.short	0x0000
        /*00a4*/ 	.byte	0x00, 0xf5, 0x21, 0x00


	//----- nvinfo : EIATTR_SPARSE_MMA_MASK
	.align		4
.L_107:
        /*00a8*/ 	.byte	0x03, 0x50
        /*00aa*/ 	.short	0x0000


	//----- nvinfo : EIATTR_MAXREG_COUNT
	.align		4
        /*00ac*/ 	.byte	0x03, 0x1b
        /*00ae*/ 	.short	0x00ff


	//----- nvinfo : EIATTR_NUM_BARRIERS
	.align		4
        /*00b0*/ 	.byte	0x02, 0x4c
        /*00b2*/ 	.byte	0x01
	.zero		1


	//----- nvinfo : EIATTR_MERCURY_ISA_VERSION
	.align		4
        /*00b4*/ 	.byte	0x03, 0x5f
        /*00b6*/ 	.short	0x0101


	//----- nvinfo : EIATTR_COOP_GROUP_MASK_REGIDS
	.align		4
        /*00b8*/ 	.byte	0x04, 0x29
        /*00ba*/ 	.short	(.L_109 - .L_108)


	//   ....[0]....
.L_108:
        /*00bc*/ 	.word	0xffffffff


	//   ....[1]....
        /*00c0*/ 	.word	0xffffffff


	//----- nvinfo : EIATTR_COOP_GROUP_INSTR_OFFSETS
	.align		4
.L_109:
        /*00c4*/ 	.byte	0x04, 0x28
        /*00c6*/ 	.short	(.L_111 - .L_110)


	//   ....[0]....
.L_110:
        /*00c8*/ 	.word	0x00001ff0


	//   ....[1]....
        /*00cc*/ 	.word	0x000020b0


	//----- nvinfo : EIATTR_VRC_CTA_INIT_COUNT
	.align		4
.L_111:
        /*00d0*/ 	.byte	0x02, 0x4a
	.zero		1
	.zero		1


	//----- nvinfo : EIATTR_EXIT_INSTR_OFFSETS
	.align		4
        /*00d4*/ 	.byte	0x04, 0x1c
        /*00d6*/ 	.short	(.L_113 - .L_112)


	//   ....[0]....
.L_112:
        /*00d8*/ 	.word	0x00002b50


	//   ....[1]....
        /*00dc*/ 	.word	0x00002be0


	//   ....[2]....
        /*00e0*/ 	.word	0x00004420


	//   ....[3]....
        /*00e4*/ 	.word	0x00004730


	//   ....[4]....
        /*00e8*/ 	.word	0x00005070


	//   ....[5]....
        /*00ec*/ 	.word	0x000051e0


	//----- nvinfo : EIATTR_CRS_STACK_SIZE
	.align		4
.L_113:
        /*00f0*/ 	.byte	0x04, 0x1e
        /*00f2*/ 	.short	(.L_115 - .L_114)
.L_114:
        /*00f4*/ 	.word	0x00000000


	//----- nvinfo : EIATTR_CBANK_PARAM_SIZE
	.align		4
.L_115:
        /*00f8*/ 	.byte	0x03, 0x19
        /*00fa*/ 	.short	0x0050


	//----- nvinfo : EIATTR_PARAM_CBANK
	.align		4
        /*00fc*/ 	.byte	0x04, 0x0a
        /*00fe*/ 	.short	(.L_117 - .L_116)
	.align		4
.L_116:
        /*0100*/ 	.word	index@(.nv.constant0._Z16segmented_reduceILi256ELi17EEvPKiiPiiS2_iS2_S2_S2_S2_)
        /*0104*/ 	.short	0x0380
        /*0106*/ 	.short	0x0050


	//----- nvinfo : EIATTR_SW_WAR
	.align		4
.L_117:
        /*0108*/ 	.byte	0x04, 0x36
        /*010a*/ 	.short	(.L_119 - .L_118)
.L_118:
        /*010c*/ 	.word	0x00000008
.L_119:


//--------------------- .nv.info._Z15block_partitioniPiiiS_i --------------------------
	.section	.nv.info._Z15block_partitioniPiiiS_i,"",@"SHT_CUDA_INFO"
	.sectionflags	@""
	.align	4


	//----- nvinfo : EIATTR_CUDA_API_VERSION
	.align		4
        /*0000*/ 	.byte	0x04, 0x37
        /*0002*/ 	.short	(.L_121 - .L_120)
.L_120:
        /*0004*/ 	.word	0x00000082


	//----- nvinfo : EIATTR_KPARAM_INFO
	.align		4
.L_121:
        /*0008*/ 	.byte	0x04, 0x17
        /*000a*/ 	.short	(.L_123 - .L_122)
.L_122:
        /*000c*/ 	.word	0x00000000
        /*0010*/ 	.short	0x0005
        /*0012*/ 	.short	0x0020
        /*0014*/ 	.byte	0x00, 0xf0, 0x11, 0x00


	//----- nvinfo : EIATTR_KPARAM_INFO
	.align		4
.L_123:
        /*0018*/ 	.byte	0x04, 0x17
        /*001a*/ 	.short	(.L_125 - .L_124)
.L_124:
        /*001c*/ 	.word	0x00000000
        /*0020*/ 	.short	0x0004
        /*0022*/ 	.short	0x0018
        /*0024*/ 	.byte	0x00, 0xf5, 0x21, 0x00


	//----- nvinfo : EIATTR_KPARAM_INFO
	.align		4
.L_125:
        /*0028*/ 	.byte	0x04, 0x17
        /*002a*/ 	.short	(.L_127 - .L_126)
.L_126:
        /*002c*/ 	.word	0x00000000
        /*0030*/ 	.short	0x0003
        /*0032*/ 	.short	0x0014
        /*0034*/ 	.byte	0x00, 0xf0, 0x11, 0x00


	//----- nvinfo : EIATTR_KPARAM_INFO
	.align		4
.L_127:
        /*0038*/ 	.byte	0x04, 0x17
        /*003a*/ 	.short	(.L_129 - .L_128)
.L_128:
        /*003c*/ 	.word	0x00000000
        /*0040*/ 	.short	0x0002
        /*0042*/ 	.short	0x0010
        /*0044*/ 	.byte	0x00, 0xf0, 0x11, 0x00


	//----- nvinfo : EIATTR_KPARAM_INFO
	.align		4
.L_129:
        /*0048*/ 	.byte	0x04, 0x17
        /*004a*/ 	.short	(.L_131 - .L_130)
.L_130:
        /*004c*/ 	.word	0x00000000
        /*0050*/ 	.short	0x0001
        /*0052*/ 	.short	0x0008
        /*0054*/ 	.byte	0x00, 0xf5, 0x21, 0x00


	//----- nvinfo : EIATTR_KPARAM_INFO
	.align		4
.L_131:
        /*0058*/ 	.byte	0x04, 0x17
        /*005a*/ 	.short	(.L_133 - .L_132)
.L_132:
        /*005c*/ 	.word	0x00000000
        /*0060*/ 	.short	0x0000
        /*0062*/ 	.short	0x0000
        /*0064*/ 	.byte	0x00, 0xf0, 0x11, 0x00


	//----- nvinfo : EIATTR_SPARSE_MMA_MASK
	.align		4
.L_133:
        /*0068*/ 	.byte	0x03, 0x50
        /*006a*/ 	.short	0x0000


	//----- nvinfo : EIATTR_MAXREG_COUNT
	.align		4
        /*006c*/ 	.byte	0x03, 0x1b
        /*006e*/ 	.short	0x00ff


	//----- nvinfo : EIATTR_MERCURY_ISA_VERSION
	.align		4
        /*0070*/ 	.byte	0x03, 0x5f
        /*0072*/ 	.short	0x0101


	//----- nvinfo : EIATTR_VRC_CTA_INIT_COUNT
	.align		4
        /*0074*/ 	.byte	0x02, 0x4a
	.zero		1
	.zero		1


	//----- nvinfo : EIATTR_EXIT_INSTR_OFFSETS
	.align		4
        /*0078*/ 	.byte	0x04, 0x1c
        /*007a*/ 	.short	(.L_135 - .L_134)


	//   ....[0]....
.L_134:
        /*007c*/ 	.word	0x00000070


	//   ....[1]....
        /*0080*/ 	.word	0x000002e0


	//----- nvinfo : EIATTR_CRS_STACK_SIZE
	.align		4
.L_135:
        /*0084*/ 	.byte	0x04, 0x1e
        /*0086*/ 	.short	(.L_137 - .L_136)
.L_136:
        /*0088*/ 	.word	0x00000000


	//----- nvinfo : EIATTR_CBANK_PARAM_SIZE
	.align		4
.L_137:
        /*008c*/ 	.byte	0x03, 0x19
        /*008e*/ 	.short	0x0024


	//----- nvinfo : EIATTR_PARAM_CBANK
	.align		4
        /*0090*/ 	.byte	0x04, 0x0a
        /*0092*/ 	.short	(.L_139 - .L_138)
	.align		4
.L_138:
        /*0094*/ 	.word	index@(.nv.constant0._Z15block_partitioniPiiiS_i)
        /*0098*/ 	.short	0x0380
        /*009a*/ 	.short	0x0024


	//----- nvinfo : EIATTR_SW_WAR
	.align		4
.L_139:
        /*009c*/ 	.byte	0x04, 0x36
        /*009e*/ 	.short	(.L_141 - .L_140)
.L_140:
        /*00a0*/ 	.word	0x00000008
.L_141:


//--------------------- .nv.callgraph             --------------------------
	.section	.nv.callgraph,"",@"SHT_CUDA_CALLGRAPH"
	.align	4
	.sectionentsize	8
	.align		4
        /*0000*/ 	.word	0x00000000
	.align		4
        /*0004*/ 	.word	0xffffffff
	.align		4
        /*0008*/ 	.word	0x00000000
	.align		4
        /*000c*/ 	.word	0xfffffffe
	.align		4
        /*0010*/ 	.word	0x00000000
	.align		4
        /*0014*/ 	.word	0xfffffffd
	.align		4
        /*0018*/ 	.word	0x00000000
	.align		4
        /*001c*/ 	.word	0xfffffffc


//--------------------- .text._Z23segmented_reduce_spine2ILi256EEvPKiiiiPiS2_S1_S1_ --------------------------
	.section	.text._Z23segmented_reduce_spine2ILi256EEvPKiiiiPiS2_S1_S1_,"ax",@progbits
	.align	128
        .global         _Z23segmented_reduce_spine2ILi256EEvPKiiiiPiS2_S1_S1_
        .type           _Z23segmented_reduce_spine2ILi256EEvPKiiiiPiS2_S1_S1_,@function
        .size           _Z23segmented_reduce_spine2ILi256EEvPKiiiiPiS2_S1_S1_,(.L_x_154 - _Z23segmented_reduce_spine2ILi256EEvPKiiiiPiS2_S1_S1_)
        .other          _Z23segmented_reduce_spine2ILi256EEvPKiiiiPiS2_S1_S1_,@"STO_CUDA_ENTRY STV_DEFAULT"
_Z23segmented_reduce_spine2ILi256EEvPKiiiiPiS2_S1_S1_:
.text._Z23segmented_reduce_spine2ILi256EEvPKiiiiPiS2_S1_S1_:
[----:B------:R-:W-:Y:S08]  /*0000*/  LDC R1, c[0x0][0x37c] ;  /* 0x0000df00ff017b82 */ /* 0x000ff00000000800 */
[----:B------:R-:W0:Y:S02]  /*0010*/  LDC R0, c[0x0][0x388] ;  /* 0x0000e200ff007b82 */ /* 0x000e240000000800 */
[----:B0-----:R-:W-:-:S13]  /*0020*/  ISETP.GE.AND P0, PT, R0, 0x1, PT ;  /* 0x000000010000780c */ /* 0x001fda0003f06270 */
[----:B------:R-:W-:Y:S05]  /*0030*/  @!P0 EXIT ;  /* 0x000000000000894d */ /* 0x000fea0003800000 */
[----:B------:R-:W0:Y:S01]  /*0040*/  S2R R0, SR_TID.X ;  /* 0x0000000000007919 */ /* 0x000e220000002100 */
[----:B------:R-:W0:Y:S01]  /*0050*/  LDC.64 R6, c[0x0][0x3a8] ;  /* 0x0000ea00ff067b82 */ /* 0x000e220000000a00 */
[----:B------:R-:W1:Y:S01]  /*0060*/  LDCU UR7, c[0x0][0x390] ;  /* 0x00007200ff0777ac */ /* 0x000e620008000800 */
[----:B------:R-:W-:Y:S01]  /*0070*/  IMAD.MOV.U32 R12, RZ, RZ, 0x100 ;  /* 0x00000100ff0c7424 */ /* 0x000fe200078e00ff */
[----:B------:R-:W-:Y:S01]  /*0080*/  UMOV UR4, 0x400 ;  /* 0x0000040000047882 */ /* 0x000fe20000000000 */
[----:B------:R-:W2:Y:S04]  /*0090*/  LDCU.64 UR8, c[0x0][0x358] ;  /* 0x00006b00ff0877ac */ /* 0x000ea80008000a00 */
[----:B------:R-:W3:Y:S01]  /*00a0*/  S2UR UR6, SR_CgaCtaId ;  /* 0x00000000000679c3 */ /* 0x000ee20000008800 */
[----:B------:R-:W-:Y:S01]  /*00b0*/  UIADD3 UR5, UPT, UPT, UR4, 0x800, URZ ;  /* 0x0000080004057890 */ /* 0x000fe2000fffe0ff */
[----:B------:R-:W4:Y:S06]  /*00c0*/  LDCU UR11, c[0x0][0x388] ;  /* 0x00007100ff0b77ac */ /* 0x000f2c0008000800 */
[----:B------:R-:W5:Y:S01]  /*00d0*/  LDC.64 R2, c[0x0][0x3b0] ;  /* 0x0000ec00ff027b82 */ /* 0x000f620000000a00 */
[----:B------:R-:W0:Y:S02]  /*00e0*/  LDCU UR10, c[0x0][0x38c] ;  /* 0x00007180ff0a77ac */ /* 0x000e240008000800 */
[----:B0-----:R-:W-:Y:S01]  /*00f0*/  IMAD.WIDE.U32 R6, R0, 0x4, R6 ;  /* 0x0000000400067825 */ /* 0x001fe200078e0006 */
[----:B---3--:R-:W-:Y:S01]  /*0100*/  ULEA UR4, UR6, UR4, 0x18 ;  /* 0x0000000406047291 */ /* 0x008fe2000f8ec0ff */
[----:B------:R-:W-:Y:S01]  /*0110*/  SHF.R.U32.HI R14, RZ, 0x3, R0 ;  /* 0x00000003ff0e7819 */ /* 0x000fe20000011600 */
[----:B------:R-:W-:Y:S01]  /*0120*/  ULEA UR5, UR6, UR5, 0x18 ;  /* 0x0000000506057291 */ /* 0x000fe2000f8ec0ff */
[----:B------:R-:W-:-:S02]  /*0130*/  IMAD.MOV.U32 R4, RZ, RZ, R6 ;  /* 0x000000ffff047224 */ /* 0x000fc400078e0006 */
[----:B-1----:R-:W-:Y:S01]  /*0140*/  IMAD R6, R0, UR7, RZ ;  /* 0x0000000700067c24 */ /* 0x002fe2000f8e02ff */
[----:B------:R-:W-:Y:S01]  /*0150*/  LOP3.LUT R14, R14, 0x7c, RZ, 0xc0, !PT ;  /* 0x0000007c0e0e7812 */ /* 0x000fe200078ec0ff */
[----:B------:R-:W-:Y:S01]  /*0160*/  IMAD.MOV.U32 R13, RZ, RZ, R0 ;  /* 0x000000ffff0d7224 */ /* 0x000fe200078e0000 */
[C---:B------:R-:W-:Y:S01]  /*0170*/  LEA R15, R0.reuse, UR4, 0x2 ;  /* 0x00000004000f7c11 */ /* 0x040fe2000f8e10ff */
[C---:B-----5:R-:W-:Y:S01]  /*0180*/  IMAD.WIDE.U32 R2, R0.reuse, 0x4, R2 ;  /* 0x0000000400027825 */ /* 0x060fe200078e0002 */
[----:B------:R-:W-:-:S03]  /*0190*/  LEA R21, R0, UR5, 0x2 ;  /* 0x0000000500157c11 */ /* 0x000fc6000f8e10ff */
[----:B------:R-:W-:Y:S02]  /*01a0*/  IMAD.MOV.U32 R5, RZ, RZ, R3 ;  /* 0x000000ffff057224 */ /* 0x000fe400078e0003 */
[----:B--2-4-:R-:W-:-:S07]  /*01b0*/  VIADD R20, R6, UR7 ;  /* 0x0000000706147c36 */ /* 0x014fce0008000000 */
.L_x_30:
[----:B------:R-:W-:Y:S02]  /*01c0*/  ISETP.GE.AND P0, PT, R6, UR10, PT ;  /* 0x0000000a06007c0c */ /* 0x000fe4000bf06270 */
[----:B------:R-:W-:-:S11]  /*01d0*/  ISETP.GE.AND P1, PT, R20, UR10, PT ;  /* 0x0000000a14007c0c */ /* 0x000fd6000bf26270 */
[----:B------:R-:W0:Y:S08]  /*01e0*/  @!P0 LDC.64 R16, c[0x0][0x380] ;  /* 0x0000e000ff108b82 */ /* 0x000e300000000a00 */
[----:B------:R-:W1:Y:S08]  /*01f0*/  @!P1 LDC.64 R28, c[0x0][0x380] ;  /* 0x0000e000ff1c9b82 */ /* 0x000e700000000a00 */
[----:B--2---:R-:W2:Y:S01]  /*0200*/  @!P0 LDC.64 R10, c[0x0][0x398] ;  /* 0x0000e600ff0a8b82 */ /* 0x004ea20000000a00 */
[----:B0-----:R-:W-:-:S07]  /*0210*/  @!P0 IMAD.WIDE R16, R6, 0x4, R16 ;  /* 0x0000000406108825 */ /* 0x001fce00078e0210 */
[----:B------:R-:W0:Y:S01]  /*0220*/  @!P0 LDC.64 R8, c[0x0][0x3a0] ;  /* 0x0000e800ff088b82 */ /* 0x000e220000000a00 */
[----:B---34-:R3:W4:Y:S01]  /*0230*/  @!P0 LDG.E R16, desc[UR8][R16.64] ;  /* 0x0000000810108981 */ /* 0x018722000c1e1900 */
[----:B-1----:R-:W-:-:S05]  /*0240*/  @!P1 IMAD.WIDE R28, R20, 0x4, R28 ;  /* 0x00000004141c9825 */ /* 0x002fca00078e021c */
[----:B------:R-:W2:Y:S01]  /*0250*/  @!P1 LDG.E R3, desc[UR8][R28.64] ;  /* 0x000000081c039981 */ /* 0x000ea2000c1e1900 */
[----:B------:R-:W-:Y:S01]  /*0260*/  IMAD.MOV.U32 R27, RZ, RZ, 0x7fffffff ;  /* 0x7fffffffff1b7424 */ /* 0x000fe200078e00ff */
[----:B------:R-:W-:Y:S01]  /*0270*/  ISETP.GE.U32.AND P2, PT, R13, UR11, PT ;  /* 0x0000000b0d007c0c */ /* 0x000fe2000bf46070 */
[----:B------:R-:W-:Y:S02]  /*0280*/  IMAD.MOV.U32 R25, RZ, RZ, RZ ;  /* 0x000000ffff197224 */ /* 0x000fe400078e00ff */
[----:B------:R-:W-:Y:S02]  /*0290*/  IMAD.MOV.U32 R23, RZ, RZ, -0x1 ;  /* 0xffffffffff177424 */ /* 0x000fe400078e00ff */
[----:B------:R-:W-:Y:S02]  /*02a0*/  IMAD.MOV.U32 R22, RZ, RZ, 0x7fffffff ;  /* 0x7fffffffff167424 */ /* 0x000fe400078e00ff */
[----:B------:R-:W-:Y:S02]  /*02b0*/  IMAD.MOV.U32 R18, RZ, RZ, RZ ;  /* 0x000000ffff127224 */ /* 0x000fe400078e00ff */
[----:B------:R-:W-:-:S04]  /*02c0*/  IMAD.MOV.U32 R26, RZ, RZ, RZ ;  /* 0x000000ffff1a7224 */ /* 0x000fc800078e00ff */
[----:B---3--:R-:W-:Y:S01]  /*02d0*/  @!P2 IMAD.MOV.U32 R17, RZ, RZ, R7 ;  /* 0x000000ffff11a224 */ /* 0x008fe200078e0007 */
[----:B----4-:R-:W-:Y:S01]  /*02e0*/  @!P0 LOP3.LUT R27, R16, 0x7fffffff, RZ, 0xc0, !PT ;  /* 0x7fffffff101b8812 */ /* 0x010fe200078ec0ff */
[----:B------:R-:W-:-:S04]  /*02f0*/  @!P2 IMAD.MOV.U32 R16, RZ, RZ, R4 ;  /* 0x000000ffff10a224 */ /* 0x000fc800078e0004 */
[----:B--2---:R-:W-:Y:S01]  /*0300*/  @!P0 IMAD.WIDE.U32 R10, R27, 0x4, R10 ;  /* 0x000000041b0a8825 */ /* 0x004fe200078e000a */
[----:B------:R1:W5:Y:S01]  /*0310*/  @!P2 LDG.E R18, desc[UR8][R16.64] ;  /* 0x000000081012a981 */ /* 0x000362000c1e1900 */
[----:B------:R-:W-:Y:S02]  /*0320*/  @!P1 LOP3.LUT R22, R3, 0x7fffffff, RZ, 0xc0, !PT ;  /* 0x7fffffff03169812 */ /* 0x000fe400078ec0ff */
[C---:B0-----:R-:W-:Y:S01]  /*0330*/  @!P0 IMAD.WIDE.U32 R8, R27.reuse, 0x4, R8 ;  /* 0x000000041b088825 */ /* 0x041fe200078e0008 */
[----:B------:R0:W5:Y:S04]  /*0340*/  @!P0 LDG.E R25, desc[UR8][R10.64] ;  /* 0x000000080a198981 */ /* 0x000168000c1e1900 */
[----:B------:R0:W5:Y:S01]  /*0350*/  @!P0 LDG.E R23, desc[UR8][R8.64] ;  /* 0x0000000808178981 */ /* 0x000162000c1e1900 */
[----:B------:R-:W-:Y:S01]  /*0360*/  ISETP.NE.AND P0, PT, R27, R22, PT ;  /* 0x000000161b00720c */ /* 0x000fe20003f05270 */
[----:B-1----:R-:W-:-:S02]  /*0370*/  @!P2 IMAD.MOV.U32 R16, RZ, RZ, R2 ;  /* 0x000000ffff10a224 */ /* 0x002fc400078e0002 */
[----:B------:R-:W-:-:S05]  /*0380*/  @!P2 IMAD.MOV.U32 R17, RZ, RZ, R5 ;  /* 0x000000ffff11a224 */ /* 0x000fca00078e0005 */
[----:B------:R0:W5:Y:S05]  /*0390*/  @!P2 LDG.E R26, desc[UR8][R16.64] ;  /* 0x00000008101aa981 */ /* 0x00016a000c1e1900 */
[----:B------:R-:W-:Y:S02]  /*03a0*/  VOTE.ANY R3, PT, P0 ;  /* 0x0000000000037806 */ /* 0x000fe400000e0100 */
[----:B------:R-:W-:-:S03]  /*03b0*/  ISETP.GT.U32.AND P0, PT, R0, 0x7, PT ;  /* 0x000000070000780c */ /* 0x000fc60003f04070 */
[----:B------:R0:W-:Y:S01]  /*03c0*/  STS [R14+UR4], R3 ;  /* 0x000000030e007988 */ /* 0x0001e20008000804 */
[----:B------:R-:W-:Y:S09]  /*03d0*/  BAR.SYNC.DEFER_BLOCKING 0x0 ;  /* 0x0000000000007b1d */ /* 0x000ff20000010000 */
[----:B0-----:R-:W-:Y:S05]  /*03e0*/  @P0 BRA `(.L_x_0) ;  /* 0x0000000000680947 */ /* 0x001fea0003800000 */
[----:B------:R-:W0:Y:S01]  /*03f0*/  LDS R8, [R15] ;  /* 0x000000000f087984 */ /* 0x000e220000000800 */
[----:B------:R-:W-:Y:S01]  /*0400*/  LOP3.LUT R9, RZ, R0, RZ, 0x33, !PT ;  /* 0x00000000ff097212 */ /* 0x000fe200078e33ff */
[----:B------:R-:W-:Y:S05]  /*0410*/  WARPSYNC.ALL ;  /* 0x0000000000007948 */ /* 0x000fea0003800000 */
[----:B------:R-:W-:Y:S01]  /*0420*/  BSSY.RECONVERGENT B0, `(.L_x_1) ;  /* 0x0000015000007945 */ /* 0x000fe20003800200 */
[----:B------:R-:W-:Y:S01]  /*0430*/  IMAD.MOV.U32 R10, RZ, RZ, RZ ;  /* 0x000000ffff0a7224 */ /* 0x000fe200078e00ff */
[----:B0-----:R-:W-:Y:S01]  /*0440*/  ISETP.NE.AND P0, PT, R8, RZ, PT ;  /* 0x000000ff0800720c */ /* 0x001fe20003f05270 */
[----:B------:R-:W-:-:S05]  /*0450*/  IMAD.MOV.U32 R8, RZ, RZ, 0x7fffffff ;  /* 0x7fffffffff087424 */ /* 0x000fca00078e00ff */
[----:B------:R-:W-:-:S07]  /*0460*/  SHF.R.W.U32.HI R9, RZ, R9, R8 ;  /* 0x00000009ff097219 */ /* 0x000fce0000011e08 */
[----:B------:R-:W-:-:S04]  /*0470*/  VOTE.ANY R8, PT, P0 ;  /* 0x0000000000087806 */ /* 0x000fc800000e0100 */
[----:B------:R-:W-:-:S13]  /*0480*/  LOP3.LUT P0, R8, R8, RZ, R9, 0xa0, !PT ;  /* 0x000000ff08087212 */ /* 0x000fda000780a009 */
[----:B------:R-:W-:Y:S05]  /*0490*/  @!P0 BRA `(.L_x_2) ;  /* 0x0000000000348947 */ /* 0x000fea0003800000 */
[----:B------:R-:W0:Y:S01]  /*04a0*/  S2UR UR6, SR_CgaCtaId ;  /* 0x00000000000679c3 */ /* 0x000e220000008800 */
[----:B------:R-:W1:Y:S01]  /*04b0*/  FLO.U32 R8, R8 ;  /* 0x0000000800087300 */ /* 0x000e6200000e0000 */
[----:B------:R-:W-:Y:S01]  /*04c0*/  UMOV UR5, 0x400 ;  /* 0x0000040000057882 */ /* 0x000fe20000000000 */
[----:B-1----:R-:W-:-:S05]  /*04d0*/  IADD3 R9, PT, PT, -R8, 0x1f, RZ ;  /* 0x0000001f08097810 */ /* 0x002fca0007ffe1ff */
[C---:B------:R-:W-:Y:S02]  /*04e0*/  IMAD.SHL.U32 R10, R9.reuse, 0x4, RZ ;  /* 0x00000004090a7824 */ /* 0x040fe400078e00ff */
[----:B------:R-:W-:Y:S01]  /*04f0*/  IMAD.SHL.U32 R9, R9, 0x20, RZ ;  /* 0x0000002009097824 */ /* 0x000fe200078e00ff */
[----:B0-----:R-:W-:Y:S02]  /*0500*/  ULEA UR5, UR6, UR5, 0x18 ;  /* 0x0000000506057291 */ /* 0x001fe4000f8ec0ff */
[----:B------:R-:W-:Y:S02]  /*0510*/  LOP3.LUT R11, R10, 0x7c, RZ, 0x3c, !PT ;  /* 0x0000007c0a0b7812 */ /* 0x000fe400078e3cff */
[----:B------:R-:W-:-:S05]  /*0520*/  LOP3.LUT R9, R9, 0x3e0, RZ, 0x3c, !PT ;  /* 0x000003e009097812 */ /* 0x000fca00078e3cff */
[----:B------:R-:W0:Y:S02]  /*0530*/  LDS R11, [R11+UR5] ;  /* 0x000000050b0b7984 */ /* 0x000e240008000800 */
[----:B0-----:R-:W0:Y:S02]  /*0540*/  FLO.U32 R10, R11 ;  /* 0x0000000b000a7300 */ /* 0x001e2400000e0000 */
[----:B0-----:R-:W-:-:S05]  /*0550*/  IADD3 R10, PT, PT, R9, -0x1f, R10 ;  /* 0xffffffe1090a7810 */ /* 0x001fca0007ffe00a */
[----:B------:R-:W-:-:S07]  /*0560*/  VIADD R10, R10, 0x1f ;  /* 0x0000001f0a0a7836 */ /* 0x000fce0000000000 */
.L_x_2:
[----:B------:R-:W-:Y:S05]  /*0570*/  BSYNC.RECONVERGENT B0 ;  /* 0x0000000000007941 */ /* 0x000fea0003800200 */
.L_x_1:
[----:B------:R0:W-:Y:S02]  /*0580*/  STS [R15+0x20], R10 ;  /* 0x0000200a0f007388 */ /* 0x0001e40000000800 */
.L_x_0:
[----:B------:R-:W-:Y:S01]  /*0590*/  IMAD.MOV.U32 R8, RZ, RZ, -0x1 ;  /* 0xffffffffff087424 */ /* 0x000fe200078e00ff */
[----:B------:R-:W-:Y:S01]  /*05a0*/  LOP3.LUT R9, RZ, R0, RZ, 0x33, !PT ;  /* 0x00000000ff097212 */ /* 0x000fe200078e33ff */
[----:B------:R-:W-:Y:S05]  /*05b0*/  WARPSYNC.ALL ;  /* 0x0000000000007948 */ /* 0x000fea0003800000 */
[----:B------:R-:W-:Y:S01]  /*05c0*/  SHF.R.W.U32.HI R8, RZ, R9, R8 ;  /* 0x00000009ff087219 */ /* 0x000fe20000011e08 */
[----:B------:R-:W-:Y:S03]  /*05d0*/  BAR.SYNC.DEFER_BLOCKING 0x0 ;  /* 0x0000000000007b1d */ /* 0x000fe60000010000 */
[----:B------:R-:W-:-:S03]  /*05e0*/  LOP3.LUT P0, R9, R3, RZ, R8, 0xa0, !PT ;  /* 0x000000ff03097212 */ /* 0x000fc6000780a008 */
[----:B------:R-:W-:Y:S10]  /*05f0*/  BSSY.RECONVERGENT B0, `(.L_x_3) ;  /* 0x0000008000007945 */ /* 0x000ff40003800200 */
[----:B------:R-:W-:Y:S05]  /*0600*/  @!P0 BRA `(.L_x_4) ;  /* 0x0000000000148947 */ /* 0x000fea0003800000 */
[----:B------:R-:W1:Y:S01]  /*0610*/  FLO.U32 R3, R9 ;  /* 0x0000000900037300 */ /* 0x000e6200000e0000 */
[----:B------:R-:W-:-:S04]  /*0620*/  LOP3.LUT R8, R0, 0x3e0, RZ, 0xc0, !PT ;  /* 0x000003e000087812 */ /* 0x000fc800078ec0ff */
[----:B-1----:R-:W-:-:S05]  /*0630*/  IADD3 R3, PT, PT, R8, -0x1f, R3 ;  /* 0xffffffe108037810 */ /* 0x002fca0007ffe003 */
[----:B------:R-:W-:Y:S01]  /*0640*/  VIADD R3, R3, 0x1f ;  /* 0x0000001f03037836 */ /* 0x000fe20000000000 */
[----:B------:R-:W-:Y:S06]  /*0650*/  BRA `(.L_x_5) ;  /* 0x0000000000047947 */ /* 0x000fec0003800000 */
.L_x_4:
[----:B------:R1:W2:Y:S02]  /*0660*/  LDS R3, [R14+UR4+0x20] ;  /* 0x000020040e037984 */ /* 0x0002a40008000800 */
.L_x_5:
[----:B------:R-:W-:Y:S05]  /*0670*/  BSYNC.RECONVERGENT B0 ;  /* 0x0000000000007941 */ /* 0x000fea0003800200 */
.L_x_3:
[----:B------:R-:W-:Y:S01]  /*0680*/  BAR.SYNC.DEFER_BLOCKING 0x0 ;  /* 0x0000000000007b1d */ /* 0x000fe20000010000 */
[----:B--2---:R-:W-:-:S05]  /*0690*/  IMAD.IADD R8, R0, 0x1, -R3 ;  /* 0x0000000100087824 */ /* 0x004fca00078e0a03 */
[C---:B------:R-:W-:Y:S01]  /*06a0*/  ISETP.GE.AND P6, PT, R8.reuse, 0x1, PT ;  /* 0x000000010800780c */ /* 0x040fe20003fc6270 */
[----:B------:R-:W-:Y:S01]  /*06b0*/  BSSY.RECONVERGENT B0, `(.L_x_6) ;  /* 0x000000f000007945 */ /* 0x000fe20003800200 */
[C---:B------:R-:W-:Y:S02]  /*06c0*/  ISETP.GE.AND P5, PT, R8.reuse, 0x2, PT ;  /* 0x000000020800780c */ /* 0x040fe40003fa6270 */
[C---:B------:R-:W-:Y:S02]  /*06d0*/  ISETP.GE.AND P4, PT, R8.reuse, 0x4, PT ;  /* 0x000000040800780c */ /* 0x040fe40003f86270 */
[C---:B------:R-:W-:Y:S02]  /*06e0*/  ISETP.GE.AND P3, PT, R8.reuse, 0x8, PT ;  /* 0x000000080800780c */ /* 0x040fe40003f66270 */
[C---:B------:R-:W-:Y:S02]  /*06f0*/  ISETP.GE.AND P2, PT, R8.reuse, 0x10, PT ;  /* 0x000000100800780c */ /* 0x040fe40003f46270 */
[----:B------:R-:W-:-:S02]  /*0700*/  ISETP.GE.AND P1, PT, R8, 0x20, PT ;  /* 0x000000200800780c */ /* 0x000fc40003f26270 */
[----:B------:R-:W-:Y:S01]  /*0710*/  ISETP.GE.AND P0, PT, R8, 0x40, PT ;  /* 0x000000400800780c */ /* 0x000fe20003f06270 */
[----:B-----5:R2:W-:Y:S04]  /*0720*/  STS [R15], R18 ;  /* 0x000000120f007388 */ /* 0x0205e80000000800 */
[----:B------:R2:W-:Y:S01]  /*0730*/  STS [R21], R26 ;  /* 0x0000001a15007388 */ /* 0x0005e20000000800 */
[----:B------:R-:W-:Y:S06]  /*0740*/  BAR.SYNC.DEFER_BLOCKING 0x0 ;  /* 0x0000000000007b1d */ /* 0x000fec0000010000 */
[----:B------:R-:W-:Y:S05]  /*0750*/  @!P6 BRA `(.L_x_7) ;  /* 0x000000000010e947 */ /* 0x000fea0003800000 */
[----:B------:R-:W3:Y:S02]  /*0760*/  LDS R3, [R15+-0x4] ;  /* 0xfffffc000f037984 */ /* 0x000ee40000000800 */
[----:B---3--:R-:W-:-:S13]  /*0770*/  ISETP.GT.AND P6, PT, R18, R3, PT ;  /* 0x000000031200720c */ /* 0x008fda0003fc4270 */
[----:B--2---:R3:W4:Y:S01]  /*0780*/  @!P6 LDS R26, [R21+-0x4] ;  /* 0xfffffc00151ae984 */ /* 0x0047220000000800 */
[----:B------:R-:W-:-:S07]  /*0790*/  @!P6 IMAD.MOV.U32 R18, RZ, RZ, R3 ;  /* 0x000000ffff12e224 */ /* 0x000fce00078e0003 */
.L_x_7:
[----:B------:R-:W-:Y:S05]  /*07a0*/  BSYNC.RECONVERGENT B0 ;  /* 0x0000000000007941 */ /* 0x000fea0003800200 */
.L_x_6:
[----:B------:R0:W-:Y:S01]  /*07b0*/  STS [R15+0x400], R18 ;  /* 0x000400120f007388 */ /* 0x0001e20000000800 */
[----:B------:R-:W-:Y:S01]  /*07c0*/  BSSY.RECONVERGENT B0, `(.L_x_8) ;  /* 0x0000009000007945 */ /* 0x000fe20003800200 */
[----:B------:R-:W-:Y:S02]  /*07d0*/  ISETP.GE.AND P6, PT, R8, 0x80, PT ;  /* 0x000000800800780c */ /* 0x000fe40003fc6270 */
[----:B----4-:R0:W-:Y:S01]  /*07e0*/  STS [R21+0x400], R26 ;  /* 0x0004001a15007388 */ /* 0x0101e20000000800 */
[----:B------:R-:W-:Y:S06]  /*07f0*/  BAR.SYNC.DEFER_BLOCKING 0x0 ;  /* 0x0000000000007b1d */ /* 0x000fec0000010000 */
[----:B------:R-:W-:Y:S05]  /*0800*/  @!P5 BRA `(.L_x_9) ;  /* 0x000000000010d947 */ /* 0x000fea0003800000 */
[----:B------:R-:W4:Y:S02]  /*0810*/  LDS R3, [R15+0x3f8] ;  /* 0x0003f8000f037984 */ /* 0x000f240000000800 */
[----:B----4-:R-:W-:-:S13]  /*0820*/  ISETP.GT.AND P5, PT, R18, R3, PT ;  /* 0x000000031200720c */ /* 0x010fda0003fa4270 */
[----:B0-2---:R4:W0:Y:S01]  /*0830*/  @!P5 LDS R26, [R21+0x3f8] ;  /* 0x0003f800151ad984 */ /* 0x0058220000000800 */
[----:B------:R-:W-:-:S07]  /*0840*/  @!P5 IMAD.MOV.U32 R18, RZ, RZ, R3 ;  /* 0x000000ffff12d224 */ /* 0x000fce00078e0003 */
.L_x_9:
[----:B------:R-:W-:Y:S05]  /*0850*/  BSYNC.RECONVERGENT B0 ;  /* 0x0000000000007941 */ /* 0x000fea0003800200 */
.L_x_8:
[----:B------:R1:W-:Y:S01]  /*0860*/  STS [R15], R18 ;  /* 0x000000120f007388 */ /* 0x0003e20000000800 */
[----:B------:R-:W-:Y:S03]  /*0870*/  BSSY.RECONVERGENT B0, `(.L_x_10) ;  /* 0x0000008000007945 */ /* 0x000fe60003800200 */
[----:B0-----:R1:W-:Y:S01]  /*0880*/  STS [R21], R26 ;  /* 0x0000001a15007388 */ /* 0x0013e20000000800 */
[----:B------:R-:W-:Y:S06]  /*0890*/  BAR.SYNC.DEFER_BLOCKING 0x0 ;  /* 0x0000000000007b1d */ /* 0x000fec0000010000 */
[----:B------:R-:W-:Y:S05]  /*08a0*/  @!P4 BRA `(.L_x_11) ;  /* 0x000000000010c947 */ /* 0x000fea0003800000 */
[----:B------:R-:W0:Y:S02]  /*08b0*/  LDS R3, [R15+-0x10] ;  /* 0xfffff0000f037984 */ /* 0x000e240000000800 */
[----:B0-----:R-:W-:-:S13]  /*08c0*/  ISETP.GT.AND P4, PT, R18, R3, PT ;  /* 0x000000031200720c */ /* 0x001fda0003f84270 */
[----:B-12---:R0:W1:Y:S01]  /*08d0*/  @!P4 LDS R26, [R21+-0x10] ;  /* 0xfffff000151ac984 */ /* 0x0060620000000800 */
[----:B------:R-:W-:-:S07]  /*08e0*/  @!P4 IMAD.MOV.U32 R18, RZ, RZ, R3 ;  /* 0x000000ffff12c224 */ /* 0x000fce00078e0003 */
.L_x_11:
[----:B------:R-:W-:Y:S05]  /*08f0*/  BSYNC.RECONVERGENT B0 ;  /* 0x0000000000007941 */ /* 0x000fea0003800200 */
.L_x_10:
[----:B------:R0:W-:Y:S01]  /*0900*/  STS [R15+0x400], R18 ;  /* 0x000400120f007388 */ /* 0x0001e20000000800 */
[----:B------:R-:W-:Y:S03]  /*0910*/  BSSY.RECONVERGENT B0, `(.L_x_12) ;  /* 0x0000008000007945 */ /* 0x000fe60003800200 */
[----:B-1----:R0:W-:Y:S01]  /*0920*/  STS [R21+0x400], R26 ;  /* 0x0004001a15007388 */ /* 0x0021e20000000800 */
[----:B------:R-:W-:Y:S06]  /*0930*/  BAR.SYNC.DEFER_BLOCKING 0x0 ;  /* 0x0000000000007b1d */ /* 0x000fec0000010000 */
[----:B------:R-:W-:Y:S05]  /*0940*/  @!P3 BRA `(.L_x_13) ;  /* 0x000000000010b947 */ /* 0x000fea0003800000 */
[----:B------:R-:W1:Y:S02]  /*0950*/  LDS R3, [R15+0x3e0] ;  /* 0x0003e0000f037984 */ /* 0x000e640000000800 */
[----:B-1----:R-:W-:-:S13]  /*0960*/  ISETP.GT.AND P3, PT, R18, R3, PT ;  /* 0x000000031200720c */ /* 0x002fda0003f64270 */
[----:B0-2---:R1:W0:Y:S01]  /*0970*/  @!P3 LDS R26, [R21+0x3e0] ;  /* 0x0003e000151ab984 */ /* 0x0052220000000800 */
[----:B------:R-:W-:-:S07]  /*0980*/  @!P3 IMAD.MOV.U32 R18, RZ, RZ, R3 ;  /* 0x000000ffff12b224 */ /* 0x000fce00078e0003 */
.L_x_13:
[----:B------:R-:W-:Y:S05]  /*0990*/  BSYNC.RECONVERGENT B0 ;  /* 0x0000000000007941 */ /* 0x000fea0003800200 */
.L_x_12:
        /* <DEDUP_REMOVED lines=9> */
.L_x_15:
[----:B------:R-:W-:Y:S05]  /*0a30*/  BSYNC.RECONVERGENT B0 ;  /* 0x0000000000007941 */ /* 0x000fea0003800200 */
.L_x_14:
        /* <DEDUP_REMOVED lines=9> */
.L_x_17:
[----:B------:R-:W-:Y:S05]  /*0ad0*/  BSYNC.RECONVERGENT B0 ;  /* 0x0000000000007941 */ /* 0x000fea0003800200 */
.L_x_16:
        /* <DEDUP_REMOVED lines=9> */
.L_x_19:
[----:B------:R-:W-:Y:S05]  /*0b70*/  BSYNC.RECONVERGENT B0 ;  /* 0x0000000000007941 */ /* 0x000fea0003800200 */
.L_x_18:
        /* <DEDUP_REMOVED lines=9> */
.L_x_21:
[----:B------:R-:W-:Y:S05]  /*0c10*/  BSYNC.RECONVERGENT B0 ;  /* 0x0000000000007941 */ /* 0x000fea0003800200 */
.L_x_20:
[----:B------:R-:W5:Y:S01]  /*0c20*/  S2UR UR6, SR_CgaCtaId ;  /* 0x00000000000679c3 */ /* 0x000f620000008800 */
[----:B------:R1:W-:Y:S01]  /*0c30*/  STS [R15], R18 ;  /* 0x000000120f007388 */ /* 0x0003e20000000800 */
[----:B------:R-:W-:Y:S01]  /*0c40*/  ISETP.NE.AND P0, PT, R0, RZ, PT ;  /* 0x000000ff0000720c */ /* 0x000fe20003f05270 */
[----:B------:R-:W-:Y:S01]  /*0c50*/  UMOV UR5, 0x400 ;  /* 0x0000040000057882 */ /* 0x000fe20000000000 */
[----:B------:R-:W-:Y:S01]  /*0c60*/  ISETP.NE.AND P1, PT, R27, R22, PT ;  /* 0x000000161b00720c */ /* 0x000fe20003f25270 */
[----:B0-----:R1:W-:Y:S01]  /*0c70*/  STS [R21], R26 ;  /* 0x0000001a15007388 */ /* 0x0013e20000000800 */
[----:B------:R-:W-:Y:S01]  /*0c80*/  IMAD.MOV.U32 R3, RZ, RZ, RZ ;  /* 0x000000ffff037224 */ /* 0x000fe200078e00ff */
[----:B------:R-:W-:Y:S01]  /*0c90*/  BSSY.RECONVERGENT B0, `(.L_x_22) ;  /* 0x000001a000007945 */ /* 0x000fe20003800200 */
[----:B------:R-:W-:Y:S01]  /*0ca0*/  IMAD.MOV.U32 R24, RZ, RZ, -0x1 ;  /* 0xffffffffff187424 */ /* 0x000fe200078e00ff */
[----:B------:R-:W-:Y:S01]  /*0cb0*/  BAR.SYNC.DEFER_BLOCKING 0x0 ;  /* 0x0000000000007b1d */ /* 0x000fe20000010000 */
[----:B------:R-:W-:Y:S01]  /*0cc0*/  ISETP.GE.AND P3, PT, R12, UR11, PT ;  /* 0x0000000b0c007c0c */ /* 0x000fe2000bf66270 */
[----:B-----5:R-:W-:-:S04]  /*0cd0*/  ULEA UR5, UR6, UR5, 0x18 ;  /* 0x0000000506057291 */ /* 0x020fc8000f8ec0ff */
[----:B------:R1:W0:Y:S04]  /*0ce0*/  @P0 LDS R3, [R15+-0x4] ;  /* 0xfffffc000f030984 */ /* 0x0002280000000800 */
[----:B------:R1:W0:Y:S04]  /*0cf0*/  @P0 LDS R24, [R21+-0x4] ;  /* 0xfffffc0015180984 */ /* 0x0002280000000800 */
[----:B------:R-:W0:Y:S04]  /*0d00*/  LDS R16, [UR5+0x3fc] ;  /* 0x0003fc05ff107984 */ /* 0x000e280008000800 */
[----:B------:R-:W0:Y:S01]  /*0d10*/  LDS R17, [UR5+0xbfc] ;  /* 0x000bfc05ff117984 */ /* 0x000e220008000800 */
[----:B------:R-:W-:Y:S06]  /*0d20*/  BAR.SYNC.DEFER_BLOCKING 0x0 ;  /* 0x0000000000007b1d */ /* 0x000fec0000010000 */
[----:B-1----:R-:W-:Y:S05]  /*0d30*/  @!P1 BRA `(.L_x_23) ;  /* 0x00000000003c9947 */ /* 0x002fea0003800000 */
[----:B------:R-:W1:Y:S01]  /*0d40*/  LDS.128 R8, [UR5+0x1000] ;  /* 0x00100005ff087984 */ /* 0x000e620008000c00 */
[----:B--2---:R-:W2:Y:S02]  /*0d50*/  LDC.64 R18, c[0x0][0x398] ;  /* 0x0000e600ff127b82 */ /* 0x004ea40000000a00 */
[C---:B--2---:R-:W-:Y:S01]  /*0d60*/  IMAD.WIDE.U32 R18, R27.reuse, 0x4, R18 ;  /* 0x000000041b127825 */ /* 0x044fe200078e0012 */
[----:B-1----:R-:W-:-:S05]  /*0d70*/  ISETP.NE.AND P0, PT, R27, R10, PT ;  /* 0x0000000a1b00720c */ /* 0x002fca0003f05270 */
[----:B------:R-:W1:Y:S01]  /*0d80*/  LDC.64 R10, c[0x0][0x3a0] ;  /* 0x0000e800ff0a7b82 */ /* 0x000e620000000a00 */
[----:B------:R-:W-:-:S13]  /*0d90*/  ISETP.EQ.OR P0, PT, R12, 0x100, P0 ;  /* 0x000001000c00780c */ /* 0x000fda0000702670 */
[CC--:B0-----:R-:W-:Y:S02]  /*0da0*/  @!P0 ISETP.GT.AND P1, PT, R3.reuse, R8.reuse, PT ;  /* 0x000000080300820c */ /* 0x0c1fe40003f24270 */
[----:B------:R-:W-:Y:S02]  /*0db0*/  @!P0 VIMNMX R3, PT, PT, R3, R8, !PT ;  /* 0x0000000803038248 */ /* 0x000fe40007fe0100 */
[----:B------:R-:W-:Y:S02]  /*0dc0*/  @!P0 SEL R24, R24, R9, P1 ;  /* 0x0000000918188207 */ /* 0x000fe40000800000 */
[----:B------:R-:W-:Y:S01]  /*0dd0*/  ISETP.GT.AND P2, PT, R3, R25, PT ;  /* 0x000000190300720c */ /* 0x000fe20003f44270 */
[----:B-1----:R-:W-:-:S12]  /*0de0*/  IMAD.WIDE.U32 R10, R27, 0x4, R10 ;  /* 0x000000041b0a7825 */ /* 0x002fd800078e000a */
[----:B------:R1:W-:Y:S04]  /*0df0*/  @!P2 STG.E desc[UR8][R18.64], R25 ;  /* 0x000000191200a986 */ /* 0x0003e8000c101908 */
[----:B------:R1:W-:Y:S04]  /*0e00*/  @!P2 STG.E desc[UR8][R10.64], R23 ;  /* 0x000000170a00a986 */ /* 0x0003e8000c101908 */
[----:B------:R1:W-:Y:S04]  /*0e10*/  @P2 STG.E desc[UR8][R18.64], R3 ;  /* 0x0000000312002986 */ /* 0x0003e8000c101908 */
[----:B------:R1:W-:Y:S02]  /*0e20*/  @P2 STG.E desc[UR8][R10.64], R24 ;  /* 0x000000180a002986 */ /* 0x0003e4000c101908 */
.L_x_23:
[----:B------:R-:W-:Y:S05]  /*0e30*/  BSYNC.RECONVERGENT B0 ;  /* 0x0000000000007941 */ /* 0x000fea0003800200 */
.L_x_22:
[----:B------:R-:W-:Y:S05]  /*0e40*/  @P3 EXIT ;  /* 0x000000000000394d */ /* 0x000fea0003800000 */
[----:B------:R-:W-:Y:S01]  /*0e50*/  BAR.SYNC.DEFER_BLOCKING 0x0 ;  /* 0x0000000000007b1d */ /* 0x000fe20000010000 */
[----:B------:R-:W-:-:S05]  /*0e60*/  ISETP.NE.AND P0, PT, R12, 0x100, PT ;  /* 0x000001000c00780c */ /* 0x000fca0003f05270 */
[----:B------:R-:W-:Y:S08]  /*0e70*/  BSSY.RECONVERGENT B0, `(.L_x_24) ;  /* 0x0000014000007945 */ /* 0x000ff00003800200 */
[----:B------:R-:W-:Y:S05]  /*0e80*/  @!P0 BRA `(.L_x_25) ;  /* 0x00000000003c8947 */ /* 0x000fea0003800000 */
[----:B------:R-:W-:-:S13]  /*0e90*/  ISETP.NE.AND P0, PT, R0, 0xff, PT ;  /* 0x000000ff0000780c */ /* 0x000fda0003f05270 */
[----:B------:R-:W-:Y:S05]  /*0ea0*/  @P0 BRA `(.L_x_26) ;  /* 0x0000000000400947 */ /* 0x000fea0003800000 */
[----:B01----:R-:W0:Y:S01]  /*0eb0*/  LDS R3, [UR5+0x1008] ;  /* 0x00100805ff037984 */ /* 0x003e220008000800 */
[----:B------:R-:W-:Y:S01]  /*0ec0*/  BSSY.RECONVERGENT B1, `(.L_x_27) ;  /* 0x0000009000017945 */ /* 0x000fe20003800200 */
[----:B0-----:R-:W-:-:S13]  /*0ed0*/  ISETP.NE.AND P0, PT, R3, R22, PT ;  /* 0x000000160300720c */ /* 0x001fda0003f05270 */
[----:B------:R-:W-:Y:S05]  /*0ee0*/  @P0 BRA `(.L_x_28) ;  /* 0x0000000000140947 */ /* 0x000fea0003800000 */
[----:B------:R-:W0:Y:S02]  /*0ef0*/  LDS R3, [UR5+0x1000] ;  /* 0x00100005ff037984 */ /* 0x000e240008000800 */
[----:B0-----:R-:W-:-:S13]  /*0f00*/  ISETP.GT.AND P0, PT, R3, R16, PT ;  /* 0x000000100300720c */ /* 0x001fda0003f04270 */
[----:B------:R-:W-:Y:S05]  /*0f10*/  @P0 BRA `(.L_x_29) ;  /* 0x00000000000c0947 */ /* 0x000fea0003800000 */
[----:B------:R0:W-:Y:S01]  /*0f20*/  STS.64 [UR5+0x1000], R16 ;  /* 0x00100010ff007988 */ /* 0x0001e20008000a05 */
[----:B------:R-:W-:Y:S05]  /*0f30*/  BRA `(.L_x_29) ;  /* 0x0000000000047947 */ /* 0x000fea0003800000 */
.L_x_28:
[----:B------:R1:W-:Y:S02]  /*0f40*/  STS.64 [UR5+0x1000], R16 ;  /* 0x00100010ff007988 */ /* 0x0003e40008000a05 */
.L_x_29:
[----:B------:R-:W-:Y:S05]  /*0f50*/  BSYNC.RECONVERGENT B1 ;  /* 0x0000000000017941 */ /* 0x000fea0003800200 */
.L_x_27:
[----:B------:R0:W-:Y:S01]  /*0f60*/  STS [UR5+0x1008], R22 ;  /* 0x00100816ff007988 */ /* 0x0001e20008000805 */
[----:B------:R-:W-:Y:S05]  /*0f70*/  BRA `(.L_x_26) ;  /* 0x00000000000c7947 */ /* 0x000fea0003800000 */
.L_x_25:
[----:B------:R-:W-:-:S13]  /*0f80*/  ISETP.NE.AND P0, PT, R0, 0xff, PT ;  /* 0x000000ff0000780c */ /* 0x000fda0003f05270 */
[----:B0-----:R0:W-:Y:S04]  /*0f90*/  @!P0 STS.64 [UR5+0x1000], R16 ;  /* 0x00100010ff008988 */ /* 0x0011e80008000a05 */
[----:B------:R0:W-:Y:S02]  /*0fa0*/  @!P0 STS [UR5+0x1008], R22 ;  /* 0x00100816ff008988 */ /* 0x0001e40008000805 */
.L_x_26:
[----:B------:R-:W-:Y:S05]  /*0fb0*/  BSYNC.RECONVERGENT B0 ;  /* 0x0000000000007941 */ /* 0x000fea0003800200 */
.L_x_24:
[----:B01----:R-:W0:Y:S08]  /*0fc0*/  LDC R3, c[0x0][0x390] ;  /* 0x0000e400ff037b82 */ /* 0x003e300000000800 */
[----:B------:R-:W-:Y:S01]  /*0fd0*/  BAR.SYNC.DEFER_BLOCKING 0x0 ;  /* 0x0000000000007b1d */ /* 0x000fe20000010000 */
[----:B------:R-:W-:Y:S01]  /*0fe0*/  IADD3 R2, P0, PT, R2, 0x400, RZ ;  /* 0x0000040002027810 */ /* 0x000fe20007f1e0ff */
[----:B------:R-:W-:Y:S01]  /*0ff0*/  VIADD R12, R12, 0x100 ;  /* 0x000001000c0c7836 */ /* 0x000fe20000000000 */
[----:B------:R-:W-:Y:S01]  /*1000*/  IADD3 R4, P1, PT, R4, 0x400, RZ ;  /* 0x0000040004047810 */ /* 0x000fe20007f3e0ff */
[----:B------:R-:W-:-:S02]  /*1010*/  VIADD R13, R13, 0x100 ;  /* 0x000001000d0d7836 */ /* 0x000fc40000000000 */
[----:B------:R-:W-:Y:S02]  /*1020*/  IMAD.X R5, RZ, RZ, R5, P0 ;  /* 0x000000ffff057224 */ /* 0x000fe400000e0605 */
[----:B------:R-:W-:Y:S02]  /*1030*/  IMAD.X R7, RZ, RZ, R7, P1 ;  /* 0x000000ffff077224 */ /* 0x000fe400008e0607 */
[C---:B0-----:R-:W-:Y:S02]  /*1040*/  IMAD R6, R3.reuse, 0x100, R6 ;  /* 0x0000010003067824 */ /* 0x041fe400078e0206 */
[----:B------:R-:W-:Y:S01]  /*1050*/  IMAD R20, R3, 0x100, R20 ;  /* 0x0000010003147824 */ /* 0x000fe200078e0214 */
[----:B------:R-:W-:Y:S06]  /*1060*/  BRA `(.L_x_30) ;  /* 0xfffffff000547947 */ /* 0x000fec000383ffff */
.L_x_31:
[----:B------:R-:W-:-:S00]  /*1070*/  BRA `(.L_x_31) ;  /* 0xfffffffc00fc7947 */ /* 0x000fc0000383ffff */
[----:B------:R-:W-:-:S00]  /*1080*/  NOP ;  /* 0x0000000000007918 */ /* 0x000fc00000000000 */
[----:B------:R-:W-:-:S00]  /*1090*/  NOP ;  /* 0x0000000000007918 */ /* 0x000fc00000000000 */
[----:B------:R-:W-:-:S00]  /*10a0*/  NOP ;  /* 0x0000000000007918 */ /* 0x000fc00000000000 */
[----:B------:R-:W-:-:S00]  /*10b0*/  NOP ;  /* 0x0000000000007918 */ /* 0x000fc00000000000 */
[----:B------:R-:W-:-:S00]  /*10c0*/  NOP ;  /* 0x0000000000007918 */ /* 0x000fc00000000000 */
[----:B------:R-:W-:-:S00]  /*10d0*/  NOP ;  /* 0x0000000000007918 */ /* 0x000fc00000000000 */
[----:B------:R-:W-:-:S00]  /*10e0*/  NOP ;  /* 0x0000000000007918 */ /* 0x000fc00000000000 */
[----:B------:R-:W-:-:S00]  /*10f0*/  NOP ;  /* 0x0000000000007918 */ /* 0x000fc00000000000 */
.L_x_154:


//--------------------- .text._Z22segmented_reduce_spineILi256EEvPKiiPiS2_S1_S1_S2_S2_ --------------------------
	.section	.text._Z22segmented_reduce_spineILi256EEvPKiiPiS2_S1_S1_S2_S2_,"ax",@progbits
	.align	128
        .global         _Z22segmented_reduce_spineILi256EEvPKiiPiS2_S1_S1_S2_S2_
        .type           _Z22segmented_reduce_spineILi256EEvPKiiPiS2_S1_S1_S2_S2_,@function
        .size           _Z22segmented_reduce_spineILi256EEvPKiiPiS2_S1_S1_S2_S2_,(.L_x_155 - _Z22segmented_reduce_spineILi256EEvPKiiPiS2_S1_S1_S2_S2_)
        .other          _Z22segmented_reduce_spineILi256EEvPKiiPiS2_S1_S1_S2_S2_,@"STO_CUDA_ENTRY STV_DEFAULT"
_Z22segmented_reduce_spineILi256EEvPKiiPiS2_S1_S1_S2_S2_:
.text._Z22segmented_reduce_spineILi256EEvPKiiPiS2_S1_S1_S2_S2_:
[----:B------:R-:W-:Y:S01]  /*0000*/  LDC R1, c[0x0][0x37c] ;  /* 0x0000df00ff017b82 */ /* 0x000fe20000000800 */
[----:B------:R-:W0:Y:S01]  /*0010*/  S2R R3, SR_TID.X ;  /* 0x0000000000037919 */ /* 0x000e220000002100 */
[----:B------:R-:W1:Y:S06]  /*0020*/  LDCU UR4, c[0x0][0x388] ;  /* 0x00007100ff0477ac */ /* 0x000e6c0008000800 */
[----:B------:R-:W2:Y:S01]  /*0030*/  LDC.64 R4, c[0x0][0x380] ;  /* 0x0000e000ff047b82 */ /* 0x000ea20000000a00 */
[----:B------:R-:W0:Y:S01]  /*0040*/  S2R R0, SR_CTAID.X ;  /* 0x0000000000007919 */ /* 0x000e220000002500 */
[----:B------:R-:W3:Y:S06]  /*0050*/  LDCU.64 UR8, c[0x0][0x358] ;  /* 0x00006b00ff0877ac */ /* 0x000eec0008000a00 */
[----:B------:R-:W4:Y:S08]  /*0060*/  LDC.64 R8, c[0x0][0x3a0] ;  /* 0x0000e800ff087b82 */ /* 0x000f300000000a00 */
[----:B------:R-:W4:Y:S08]  /*0070*/  LDC.64 R14, c[0x0][0x3a8] ;  /* 0x0000ea00ff0e7b82 */ /* 0x000f300000000a00 */
[----:B------:R-:W4:Y:S08]  /*0080*/  LDC.64 R10, c[0x0][0x390] ;  /* 0x0000e400ff0a7b82 */ /* 0x000f300000000a00 */
[----:B------:R-:W4:Y:S01]  /*0090*/  LDC.64 R6, c[0x0][0x398] ;  /* 0x0000e600ff067b82 */ /* 0x000f220000000a00 */
[----:B0-----:R-:W-:-:S04]  /*00a0*/  IMAD R13, R0, 0x100, R3 ;  /* 0x00000100000d7824 */ /* 0x001fc800078e0203 */
[C---:B------:R-:W-:Y:S01]  /*00b0*/  VIADD R2, R13.reuse, 0x1 ;  /* 0x000000010d027836 */ /* 0x040fe20000000000 */
[C---:B-1----:R-:W-:Y:S01]  /*00c0*/  ISETP.GE.AND P0, PT, R13.reuse, UR4, PT ;  /* 0x000000040d007c0c */ /* 0x042fe2000bf06270 */
[----:B--2---:R-:W-:-:S03]  /*00d0*/  IMAD.WIDE R4, R13, 0x4, R4 ;  /* 0x000000040d047825 */ /* 0x004fc600078e0204 */
[----:B------:R-:W-:-:S09]  /*00e0*/  ISETP.GE.AND P1, PT, R2, UR4, PT ;  /* 0x0000000402007c0c */ /* 0x000fd2000bf26270 */
[----:B---3--:R-:W2:Y:S04]  /*00f0*/  @!P0 LDG.E R12, desc[UR8][R4.64] ;  /* 0x00000008040c8981 */ /* 0x008ea8000c1e1900 */
[----:B------:R0:W3:Y:S01]  /*0100*/  @!P1 LDG.E R18, desc[UR8][R4.64+0x4] ;  /* 0x0000040804129981 */ /* 0x0000e2000c1e1900 */
[----:B------:R-:W-:Y:S01]  /*0110*/  IMAD.MOV.U32 R2, RZ, RZ, 0x7fffffff ;  /* 0x7fffffffff027424 */ /* 0x000fe200078e00ff */
[----:B------:R-:W1:Y:S01]  /*0120*/  S2UR UR5, SR_CgaCtaId ;  /* 0x00000000000579c3 */ /* 0x000e620000008800 */
[----:B----4-:R-:W-:-:S04]  /*0130*/  @!P0 IMAD.WIDE R8, R13, 0x4, R8 ;  /* 0x000000040d088825 */ /* 0x010fc800078e0208 */
[----:B------:R-:W-:-:S04]  /*0140*/  @!P0 IMAD.WIDE R14, R13, 0x4, R14 ;  /* 0x000000040d0e8825 */ /* 0x000fc800078e020e */
[----:B------:R-:W-:Y:S02]  /*0150*/  IMAD.MOV.U32 R13, RZ, RZ, -0x1 ;  /* 0xffffffffff0d7424 */ /* 0x000fe400078e00ff */
[----:B0-----:R-:W-:Y:S02]  /*0160*/  IMAD.MOV.U32 R5, RZ, RZ, RZ ;  /* 0x000000ffff057224 */ /* 0x001fe400078e00ff */
[----:B------:R-:W-:Y:S02]  /*0170*/  IMAD.MOV.U32 R4, RZ, RZ, -0x1 ;  /* 0xffffffffff047424 */ /* 0x000fe400078e00ff */
[----:B------:R-:W5:Y:S01]  /*0180*/  @!P0 LDG.E R13, desc[UR8][R14.64] ;  /* 0x000000080e0d8981 */ /* 0x000f62000c1e1900 */
[----:B------:R-:W-:Y:S02]  /*0190*/  UMOV UR4, 0x400 ;  /* 0x0000040000047882 */ /* 0x000fe40000000000 */
[----:B-1----:R-:W-:Y:S01]  /*01a0*/  ULEA UR6, UR5, UR4, 0x18 ;  /* 0x0000000405067291 */ /* 0x002fe2000f8ec0ff */
[----:B--2---:R-:W-:Y:S01]  /*01b0*/  @!P0 LOP3.LUT R2, R12, 0x7fffffff, RZ, 0xc0, !PT ;  /* 0x7fffffff0c028812 */ /* 0x004fe200078ec0ff */
[----:B------:R-:W-:-:S04]  /*01c0*/  IMAD.MOV.U32 R12, RZ, RZ, RZ ;  /* 0x000000ffff0c7224 */ /* 0x000fc800078e00ff */
[C---:B------:R-:W-:Y:S02]  /*01d0*/  @!P0 IMAD.WIDE.U32 R10, R2.reuse, 0x4, R10 ;  /* 0x00000004020a8825 */ /* 0x040fe400078e000a */
[----:B------:R0:W5:Y:S02]  /*01e0*/  @!P0 LDG.E R12, desc[UR8][R8.64] ;  /* 0x00000008080c8981 */ /* 0x000164000c1e1900 */
[----:B------:R-:W-:Y:S02]  /*01f0*/  @!P0 IMAD.WIDE.U32 R16, R2, 0x4, R6 ;  /* 0x0000000402108825 */ /* 0x000fe400078e0006 */
[----:B------:R1:W5:Y:S02]  /*0200*/  @!P0 LDG.E R5, desc[UR8][R10.64] ;  /* 0x000000080a058981 */ /* 0x000364000c1e1900 */
[----:B------:R-:W-:Y:S01]  /*0210*/  IMAD.MOV.U32 R7, RZ, RZ, 0x7fffffff ;  /* 0x7fffffffff077424 */ /* 0x000fe200078e00ff */
[----:B---3--:R-:W-:Y:S01]  /*0220*/  @!P1 LOP3.LUT R7, R18, 0x7fffffff, RZ, 0xc0, !PT ;  /* 0x7fffffff12079812 */ /* 0x008fe200078ec0ff */
[----:B------:R1:W5:Y:S03]  /*0230*/  @!P0 LDG.E R4, desc[UR8][R16.64] ;  /* 0x0000000810048981 */ /* 0x000366000c1e1900 */
[----:B------:R-:W-:-:S02]  /*0240*/  ISETP.NE.AND P0, PT, R2, R7, PT ;  /* 0x000000070200720c */ /* 0x000fc40003f05270 */
[----:B------:R-:W-:-:S04]  /*0250*/  SHF.R.U32.HI R6, RZ, 0x3, R3 ;  /* 0x00000003ff067819 */ /* 0x000fc80000011603 */
[----:B------:R-:W-:-:S07]  /*0260*/  LOP3.LUT R6, R6, 0x7c, RZ, 0xc0, !PT ;  /* 0x0000007c06067812 */ /* 0x000fce00078ec0ff */
[----:B------:R-:W-:Y:S02]  /*0270*/  VOTE.ANY R19, PT, P0 ;  /* 0x0000000000137806 */ /* 0x000fe400000e0100 */
[----:B------:R-:W-:-:S03]  /*0280*/  ISETP.GT.U32.AND P0, PT, R3, 0x7, PT ;  /* 0x000000070300780c */ /* 0x000fc60003f04070 */
[----:B------:R1:W-:Y:S01]  /*0290*/  STS [R6+UR6], R19 ;  /* 0x0000001306007988 */ /* 0x0003e20008000806 */
[C---:B0-----:R-:W-:Y:S02]  /*02a0*/  LOP3.LUT R8, R3.reuse, 0x1f, RZ, 0xc, !PT ;  /* 0x0000001f03087812 */ /* 0x041fe400078e0cff */
[----:B------:R-:W-:Y:S01]  /*02b0*/  LEA R9, R3, UR6, 0x2 ;  /* 0x0000000603097c11 */ /* 0x000fe2000f8e10ff */
[----:B------:R-:W-:Y:S06]  /*02c0*/  BAR.SYNC.DEFER_BLOCKING 0x0 ;  /* 0x0000000000007b1d */ /* 0x000fec0000010000 */
[----:B-1----:R-:W-:Y:S05]  /*02d0*/  @P0 BRA `(.L_x_32) ;  /* 0x0000000000580947 */ /* 0x002fea0003800000 */
[----:B------:R-:W0:Y:S01]  /*02e0*/  LDS R10, [R9] ;  /* 0x00000000090a7984 */ /* 0x000e220000000800 */
[----:B------:R-:W-:Y:S01]  /*02f0*/  IMAD.MOV.U32 R11, RZ, RZ, 0x7fffffff ;  /* 0x7fffffffff0b7424 */ /* 0x000fe200078e00ff */
[----:B------:R-:W-:Y:S05]  /*0300*/  WARPSYNC.ALL ;  /* 0x0000000000007948 */ /* 0x000fea0003800000 */
[----:B------:R-:W-:Y:S01]  /*0310*/  BSSY.RECONVERGENT B0, `(.L_x_33) ;  /* 0x0000011000007945 */ /* 0x000fe20003800200 */
[----:B------:R-:W-:Y:S01]  /*0320*/  IMAD.MOV.U32 R14, RZ, RZ, RZ ;  /* 0x000000ffff0e7224 */ /* 0x000fe200078e00ff */
[----:B0-----:R-:W-:Y:S02]  /*0330*/  ISETP.NE.AND P0, PT, R10, RZ, PT ;  /* 0x000000ff0a00720c */ /* 0x001fe40003f05270 */
[----:B------:R-:W-:-:S11]  /*0340*/  SHF.R.U32.HI R10, RZ, R8, R11 ;  /* 0x00000008ff0a7219 */ /* 0x000fd6000001160b */
[----:B------:R-:W-:-:S04]  /*0350*/  VOTE.ANY R11, PT, P0 ;  /* 0x00000000000b7806 */ /* 0x000fc800000e0100 */
[----:B------:R-:W-:-:S13]  /*0360*/  LOP3.LUT P0, R10, R11, RZ, R10, 0xa0, !PT ;  /* 0x000000ff0b0a7212 */ /* 0x000fda000780a00a */
[----:B------:R-:W-:Y:S05]  /*0370*/  @!P0 BRA `(.L_x_34) ;  /* 0x0000000000288947 */ /* 0x000fea0003800000 */
[----:B------:R-:W0:Y:S02]  /*0380*/  FLO.U32 R10, R10 ;  /* 0x0000000a000a7300 */ /* 0x000e2400000e0000 */
[----:B0-----:R-:W-:-:S05]  /*0390*/  IADD3 R11, PT, PT, -R10, 0x1f, RZ ;  /* 0x0000001f0a0b7810 */ /* 0x001fca0007ffe1ff */
[C---:B------:R-:W-:Y:S02]  /*03a0*/  IMAD.SHL.U32 R14, R11.reuse, 0x4, RZ ;  /* 0x000000040b0e7824 */ /* 0x040fe400078e00ff */
[----:B------:R-:W-:-:S03]  /*03b0*/  IMAD.SHL.U32 R11, R11, 0x20, RZ ;  /* 0x000000200b0b7824 */ /* 0x000fc600078e00ff */
[----:B------:R-:W-:Y:S02]  /*03c0*/  LOP3.LUT R15, R14, 0x7c, RZ, 0x3c, !PT ;  /* 0x0000007c0e0f7812 */ /* 0x000fe400078e3cff */
[----:B------:R-:W-:-:S04]  /*03d0*/  LOP3.LUT R11, R11, 0x3e0, RZ, 0x3c, !PT ;  /* 0x000003e00b0b7812 */ /* 0x000fc800078e3cff */
[----:B------:R-:W0:Y:S02]  /*03e0*/  LDS R15, [R15+UR6] ;  /* 0x000000060f0f7984 */ /* 0x000e240008000800 */
[----:B0-----:R-:W0:Y:S02]  /*03f0*/  FLO.U32 R14, R15 ;  /* 0x0000000f000e7300 */ /* 0x001e2400000e0000 */
[----:B0-----:R-:W-:-:S05]  /*0400*/  IADD3 R14, PT, PT, R11, -0x1f, R14 ;  /* 0xffffffe10b0e7810 */ /* 0x001fca0007ffe00e */
[----:B------:R-:W-:-:S07]  /*0410*/  VIADD R14, R14, 0x1f ;  /* 0x0000001f0e0e7836 */ /* 0x000fce0000000000 */
.L_x_34:
[----:B------:R-:W-:Y:S05]  /*0420*/  BSYNC.RECONVERGENT B0 ;  /* 0x0000000000007941 */ /* 0x000fea0003800200 */
.L_x_33:
[----:B------:R0:W-:Y:S02]  /*0430*/  STS [R9+0x20], R14 ;  /* 0x0000200e09007388 */ /* 0x0001e40000000800 */
.L_x_32:
[----:B------:R-:W-:Y:S01]  /*0440*/  IMAD.MOV.U32 R11, RZ, RZ, -0x1 ;  /* 0xffffffffff0b7424 */ /* 0x000fe200078e00ff */
[----:B------:R-:W-:Y:S05]  /*0450*/  WARPSYNC.ALL ;  /* 0x0000000000007948 */ /* 0x000fea0003800000 */
[----:B------:R-:W-:Y:S01]  /*0460*/  SHF.R.U32.HI R8, RZ, R8, R11 ;  /* 0x00000008ff087219 */ /* 0x000fe2000001160b */
        /* <DEDUP_REMOVED lines=9> */
.L_x_36:
[----:B------:R-:W1:Y:S02]  /*0500*/  LDS R6, [R6+UR6+0x20] ;  /* 0x0000200606067984 */ /* 0x000e640008000800 */
.L_x_37:
[----:B------:R-:W-:Y:S05]  /*0510*/  BSYNC.RECONVERGENT B0 ;  /* 0x0000000000007941 */ /* 0x000fea0003800200 */
.L_x_35:
[----:B------:R-:W-:Y:S01]  /*0520*/  BAR.SYNC.DEFER_BLOCKING 0x0 ;  /* 0x0000000000007b1d */ /* 0x000fe20000010000 */
[----:B------:R-:W-:Y:S01]  /*0530*/  ISETP.NE.AND P5, PT, R2, R7, PT ;  /* 0x000000070200720c */ /* 0x000fe20003fa5270 */
[C---:B-1----:R-:W-:Y:S01]  /*0540*/  IMAD.IADD R7, R3.reuse, 0x1, -R6 ;  /* 0x0000000103077824 */ /* 0x042fe200078e0a06 */
[----:B------:R-:W-:Y:S01]  /*0550*/  UIADD3 UR4, UPT, UPT, UR4, 0x800, URZ ;  /* 0x0000080004047890 */ /* 0x000fe2000fffe0ff */
[----:B------:R-:W-:Y:S02]  /*0560*/  ISETP.NE.AND P4, PT, R3, RZ, PT ;  /* 0x000000ff0300720c */ /* 0x000fe40003f85270 */
[----:B------:R-:W-:Y:S01]  /*0570*/  BSSY.RECONVERGENT B0, `(.L_x_38) ;  /* 0x0000010000007945 */ /* 0x000fe20003800200 */
[----:B------:R-:W-:Y:S01]  /*0580*/  ULEA UR4, UR5, UR4, 0x18 ;  /* 0x0000000405047291 */ /* 0x000fe2000f8ec0ff */
[----:B------:R-:W-:Y:S02]  /*0590*/  ISETP.GE.AND P1, PT, R7, 0x1, PT ;  /* 0x000000010700780c */ /* 0x000fe40003f26270 */
[----:B------:R-:W-:-:S02]  /*05a0*/  ISETP.NE.AND P3, PT, R3, RZ, PT ;  /* 0x000000ff0300720c */ /* 0x000fc40003f65270 */
[----:B------:R-:W-:Y:S02]  /*05b0*/  ISETP.GE.AND P0, PT, R7, 0x2, PT ;  /* 0x000000020700780c */ /* 0x000fe40003f06270 */
[----:B------:R-:W-:Y:S02]  /*05c0*/  LEA R6, R3, UR4, 0x2 ;  /* 0x0000000403067c11 */ /* 0x000fe4000f8e10ff */
[C---:B------:R-:W-:Y:S02]  /*05d0*/  ISETP.GE.AND P6, PT, R7.reuse, 0x4, PT ;  /* 0x000000040700780c */ /* 0x040fe40003fc6270 */
[----:B------:R-:W-:Y:S01]  /*05e0*/  ISETP.GE.AND P2, PT, R7, 0x8, PT ;  /* 0x000000080700780c */ /* 0x000fe20003f46270 */
[----:B-----5:R1:W-:Y:S04]  /*05f0*/  STS [R9], R12 ;  /* 0x0000000c09007388 */ /* 0x0203e80000000800 */
[----:B------:R1:W-:Y:S01]  /*0600*/  STS [R6], R13 ;  /* 0x0000000d06007388 */ /* 0x0003e20000000800 */
[----:B------:R-:W-:Y:S06]  /*0610*/  BAR.SYNC.DEFER_BLOCKING 0x0 ;  /* 0x0000000000007b1d */ /* 0x000fec0000010000 */
[----:B------:R-:W-:Y:S05]  /*0620*/  @!P1 BRA `(.L_x_39) ;  /* 0x0000000000109947 */ /* 0x000fea0003800000 */
[----:B------:R-:W2:Y:S02]  /*0630*/  LDS R3, [R9+-0x4] ;  /* 0xfffffc0009037984 */ /* 0x000ea40000000800 */
[----:B--2---:R-:W-:-:S13]  /*0640*/  ISETP.GT.AND P1, PT, R12, R3, PT ;  /* 0x000000030c00720c */ /* 0x004fda0003f24270 */
[----:B-1----:R2:W3:Y:S01]  /*0650*/  @!P1 LDS R13, [R6+-0x4] ;  /* 0xfffffc00060d9984 */ /* 0x0024e20000000800 */
[----:B------:R-:W-:-:S07]  /*0660*/  @!P1 IMAD.MOV.U32 R12, RZ, RZ, R3 ;  /* 0x000000ffff0c9224 */ /* 0x000fce00078e0003 */
.L_x_39:
[----:B------:R-:W-:Y:S05]  /*0670*/  BSYNC.RECONVERGENT B0 ;  /* 0x0000000000007941 */ /* 0x000fea0003800200 */
.L_x_38:
[----:B------:R4:W-:Y:S01]  /*0680*/  STS [R9+0x400], R12 ;  /* 0x0004000c09007388 */ /* 0x0009e20000000800 */
[----:B------:R-:W-:Y:S01]  /*0690*/  BSSY.RECONVERGENT B0, `(.L_x_40) ;  /* 0x0000009000007945 */ /* 0x000fe20003800200 */
[----:B------:R-:W-:Y:S02]  /*06a0*/  ISETP.GE.AND P1, PT, R7, 0x10, PT ;  /* 0x000000100700780c */ /* 0x000fe40003f26270 */
[----:B---3--:R4:W-:Y:S01]  /*06b0*/  STS [R6+0x400], R13 ;  /* 0x0004000d06007388 */ /* 0x0089e20000000800 */
[----:B------:R-:W-:Y:S06]  /*06c0*/  BAR.SYNC.DEFER_BLOCKING 0x0 ;  /* 0x0000000000007b1d */ /* 0x000fec0000010000 */
[----:B------:R-:W-:Y:S05]  /*06d0*/  @!P0 BRA `(.L_x_41) ;  /* 0x0000000000108947 */ /* 0x000fea0003800000 */
[----:B------:R-:W3:Y:S02]  /*06e0*/  LDS R3, [R9+0x3f8] ;  /* 0x0003f80009037984 */ /* 0x000ee40000000800 */
[----:B---3--:R-:W-:-:S13]  /*06f0*/  ISETP.GT.AND P0, PT, R12, R3, PT ;  /* 0x000000030c00720c */ /* 0x008fda0003f04270 */
[----:B-1--4-:R3:W1:Y:S01]  /*0700*/  @!P0 LDS R13, [R6+0x3f8] ;  /* 0x0003f800060d8984 */ /* 0x0126620000000800 */
[----:B------:R-:W-:-:S07]  /*0710*/  @!P0 IMAD.MOV.U32 R12, RZ, RZ, R3 ;  /* 0x000000ffff0c8224 */ /* 0x000fce00078e0003 */
.L_x_41:
[----:B------:R-:W-:Y:S05]  /*0720*/  BSYNC.RECONVERGENT B0 ;  /* 0x0000000000007941 */ /* 0x000fea0003800200 */
.L_x_40:
[----:B------:R0:W-:Y:S01]  /*0730*/  STS [R9], R12 ;  /* 0x0000000c09007388 */ /* 0x0001e20000000800 */
[----:B------:R-:W-:Y:S01]  /*0740*/  BSSY.RECONVERGENT B0, `(.L_x_42) ;  /* 0x0000009000007945 */ /* 0x000fe20003800200 */
[----:B------:R-:W-:Y:S02]  /*0750*/  ISETP.GE.AND P0, PT, R7, 0x20, PT ;  /* 0x000000200700780c */ /* 0x000fe40003f06270 */
[----:B-1----:R0:W-:Y:S01]  /*0760*/  STS [R6], R13 ;  /* 0x0000000d06007388 */ /* 0x0021e20000000800 */
[----:B------:R-:W-:Y:S06]  /*0770*/  BAR.SYNC.DEFER_BLOCKING 0x0 ;  /* 0x0000000000007b1d */ /* 0x000fec0000010000 */
[----:B------:R-:W-:Y:S05]  /*0780*/  @!P6 BRA `(.L_x_43) ;  /* 0x000000000010e947 */ /* 0x000fea0003800000 */
[----:B------:R-:W1:Y:S02]  /*0790*/  LDS R3, [R9+-0x10] ;  /* 0xfffff00009037984 */ /* 0x000e640000000800 */
[----:B-1----:R-:W-:-:S13]  /*07a0*/  ISETP.GT.AND P6, PT, R12, R3, PT ;  /* 0x000000030c00720c */ /* 0x002fda0003fc4270 */
[----:B0---4-:R1:W0:Y:S01]  /*07b0*/  @!P6 LDS R13, [R6+-0x10] ;  /* 0xfffff000060de984 */ /* 0x0112220000000800 */
[----:B------:R-:W-:-:S07]  /*07c0*/  @!P6 IMAD.MOV.U32 R12, RZ, RZ, R3 ;  /* 0x000000ffff0ce224 */ /* 0x000fce00078e0003 */
.L_x_43:
[----:B------:R-:W-:Y:S05]  /*07d0*/  BSYNC.RECONVERGENT B0 ;  /* 0x0000000000007941 */ /* 0x000fea0003800200 */
.L_x_42:
[----:B------:R1:W-:Y:S01]  /*07e0*/  STS [R9+0x400], R12 ;  /* 0x0004000c09007388 */ /* 0x0003e20000000800 */
[----:B------:R-:W-:Y:S01]  /*07f0*/  BSSY.RECONVERGENT B0, `(.L_x_44) ;  /* 0x0000009000007945 */ /* 0x000fe20003800200 */
[----:B------:R-:W-:Y:S02]  /*0800*/  ISETP.GE.AND P6, PT, R7, 0x40, PT ;  /* 0x000000400700780c */ /* 0x000fe40003fc6270 */
[----:B0-----:R1:W-:Y:S01]  /*0810*/  STS [R6+0x400], R13 ;  /* 0x0004000d06007388 */ /* 0x0013e20000000800 */
[----:B------:R-:W-:Y:S06]  /*0820*/  BAR.SYNC.DEFER_BLOCKING 0x0 ;  /* 0x0000000000007b1d */ /* 0x000fec0000010000 */
[----:B------:R-:W-:Y:S05]  /*0830*/  @!P2 BRA `(.L_x_45) ;  /* 0x000000000010a947 */ /* 0x000fea0003800000 */
[----:B------:R-:W0:Y:S02]  /*0840*/  LDS R3, [R9+0x3e0] ;  /* 0x0003e00009037984 */ /* 0x000e240000000800 */
[----:B0-----:R-:W-:-:S13]  /*0850*/  ISETP.GT.AND P2, PT, R12, R3, PT ;  /* 0x000000030c00720c */ /* 0x001fda0003f44270 */
[----:B-1--4-:R0:W1:Y:S01]  /*0860*/  @!P2 LDS R13, [R6+0x3e0] ;  /* 0x0003e000060da984 */ /* 0x0120620000000800 */
[----:B------:R-:W-:-:S07]  /*0870*/  @!P2 IMAD.MOV.U32 R12, RZ, RZ, R3 ;  /* 0x000000ffff0ca224 */ /* 0x000fce00078e0003 */
.L_x_45:
[----:B------:R-:W-:Y:S05]  /*0880*/  BSYNC.RECONVERGENT B0 ;  /* 0x0000000000007941 */ /* 0x000fea0003800200 */
.L_x_44:
[----:B------:R0:W-:Y:S01]  /*0890*/  STS [R9], R12 ;  /* 0x0000000c09007388 */ /* 0x0001e20000000800 */
[----:B------:R-:W-:Y:S01]  /*08a0*/  BSSY.RECONVERGENT B0, `(.L_x_46) ;  /* 0x000000b000007945 */ /* 0x000fe20003800200 */
[----:B------:R-:W-:Y:S01]  /*08b0*/  ISETP.GE.AND P2, PT, R7, 0x80, PT ;  /* 0x000000800700780c */ /* 0x000fe20003f46270 */
[----:B------:R-:W-:Y:S01]  /*08c0*/  IMAD.MOV.U32 R10, RZ, RZ, RZ ;  /* 0x000000ffff0a7224 */ /* 0x000fe200078e00ff */
[----:B-1----:R0:W-:Y:S01]  /*08d0*/  STS [R6], R13 ;  /* 0x0000000d06007388 */ /* 0x0021e20000000800 */
[----:B------:R-:W-:Y:S01]  /*08e0*/  IMAD.MOV.U32 R11, RZ, RZ, -0x1 ;  /* 0xffffffffff0b7424 */ /* 0x000fe200078e00ff */
[----:B------:R-:W-:Y:S06]  /*08f0*/  BAR.SYNC.DEFER_BLOCKING 0x0 ;  /* 0x0000000000007b1d */ /* 0x000fec0000010000 */
[----:B------:R-:W-:Y:S05]  /*0900*/  @!P1 BRA `(.L_x_47) ;  /* 0x0000000000109947 */ /* 0x000fea0003800000 */
[----:B------:R-:W1:Y:S02]  /*0910*/  LDS R3, [R9+-0x40] ;  /* 0xffffc00009037984 */ /* 0x000e640000000800 */
[----:B-1----:R-:W-:-:S13]  /*0920*/  ISETP.GT.AND P1, PT, R12, R3, PT ;  /* 0x000000030c00720c */ /* 0x002fda0003f24270 */
[----:B0---4-:R1:W0:Y:S01]  /*0930*/  @!P1 LDS R13, [R6+-0x40] ;  /* 0xffffc000060d9984 */ /* 0x0112220000000800 */
[----:B------:R-:W-:-:S07]  /*0940*/  @!P1 IMAD.MOV.U32 R12, RZ, RZ, R3 ;  /* 0x000000ffff0c9224 */ /* 0x000fce00078e0003 */
.L_x_47:
[----:B------:R-:W-:Y:S05]  /*0950*/  BSYNC.RECONVERGENT B0 ;  /* 0x0000000000007941 */ /* 0x000fea0003800200 */
.L_x_46:
[----:B------:R1:W-:Y:S01]  /*0960*/  STS [R9+0x400], R12 ;  /* 0x0004000c09007388 */ /* 0x0003e20000000800 */
[----:B------:R-:W-:Y:S03]  /*0970*/  BSSY.RECONVERGENT B0, `(.L_x_48) ;  /* 0x0000008000007945 */ /* 0x000fe60003800200 */
[----:B0-----:R1:W-:Y:S01]  /*0980*/  STS [R6+0x400], R13 ;  /* 0x0004000d06007388 */ /* 0x0013e20000000800 */
[----:B------:R-:W-:Y:S06]  /*0990*/  BAR.SYNC.DEFER_BLOCKING 0x0 ;  /* 0x0000000000007b1d */ /* 0x000fec0000010000 */
[----:B------:R-:W-:Y:S05]  /*09a0*/  @!P0 BRA `(.L_x_49) ;  /* 0x0000000000108947 */ /* 0x000fea0003800000 */
[----:B------:R-:W0:Y:S02]  /*09b0*/  LDS R3, [R9+0x380] ;  /* 0x0003800009037984 */ /* 0x000e240000000800 */
[----:B0-----:R-:W-:-:S13]  /*09c0*/  ISETP.GT.AND P0, PT, R12, R3, PT ;  /* 0x000000030c00720c */ /* 0x001fda0003f04270 */
[----:B-1--4-:R0:W1:Y:S01]  /*09d0*/  @!P0 LDS R13, [R6+0x380] ;  /* 0x00038000060d8984 */ /* 0x0120620000000800 */
[----:B------:R-:W-:-:S07]  /*09e0*/  @!P0 IMAD.MOV.U32 R12, RZ, RZ, R3 ;  /* 0x000000ffff0c8224 */ /* 0x000fce00078e0003 */
.L_x_49:
[----:B------:R-:W-:Y:S05]  /*09f0*/  BSYNC.RECONVERGENT B0 ;  /* 0x0000000000007941 */ /* 0x000fea0003800200 */
.L_x_48:
[----:B------:R0:W-:Y:S01]  /*0a00*/  STS [R9], R12 ;  /* 0x0000000c09007388 */ /* 0x0001e20000000800 */
[----:B------:R-:W-:Y:S03]  /*0a10*/  BSSY.RECONVERGENT B0, `(.L_x_50) ;  /* 0x0000008000007945 */ /* 0x000fe60003800200 */
[----:B-1----:R0:W-:Y:S01]  /*0a20*/  STS [R6], R13 ;  /* 0x0000000d06007388 */ /* 0x0021e20000000800 */
[----:B------:R-:W-:Y:S06]  /*0a30*/  BAR.SYNC.DEFER_BLOCKING 0x0 ;  /* 0x0000000000007b1d */ /* 0x000fec0000010000 */
[----:B------:R-:W-:Y:S05]  /*0a40*/  @!P6 BRA `(.L_x_51) ;  /* 0x000000000010e947 */ /* 0x000fea0003800000 */
[----:B------:R-:W1:Y:S02]  /*0a50*/  LDS R3, [R9+-0x100] ;  /* 0xffff000009037984 */ /* 0x000e640000000800 */
[----:B-1----:R-:W-:-:S13]  /*0a60*/  ISETP.GT.AND P0, PT, R12, R3, PT ;  /* 0x000000030c00720c */ /* 0x002fda0003f04270 */
[----:B0---4-:R1:W0:Y:S01]  /*0a70*/  @!P0 LDS R13, [R6+-0x100] ;  /* 0xffff0000060d8984 */ /* 0x0112220000000800 */
[----:B------:R-:W-:-:S07]  /*0a80*/  @!P0 IMAD.MOV.U32 R12, RZ, RZ, R3 ;  /* 0x000000ffff0c8224 */ /* 0x000fce00078e0003 */
.L_x_51:
[----:B------:R-:W-:Y:S05]  /*0a90*/  BSYNC.RECONVERGENT B0 ;  /* 0x0000000000007941 */ /* 0x000fea0003800200 */
.L_x_50:
        /* <DEDUP_REMOVED lines=9> */
.L_x_53:
[----:B------:R-:W-:Y:S05]  /*0b30*/  BSYNC.RECONVERGENT B0 ;  /* 0x0000000000007941 */ /* 0x000fea0003800200 */
.L_x_52:
[----:B------:R0:W-:Y:S01]  /*0b40*/  STS [R9], R12 ;  /* 0x0000000c09007388 */ /* 0x0001e20000000800 */
[----:B------:R-:W-:Y:S03]  /*0b50*/  BSSY.RECONVERGENT B0, `(.L_x_54) ;  /* 0x0000012000007945 */ /* 0x000fe60003800200 */
[----:B-1----:R0:W-:Y:S01]  /*0b60*/  STS [R6], R13 ;  /* 0x0000000d06007388 */ /* 0x0021e20000000800 */
[----:B------:R-:W-:Y:S06]  /*0b70*/  BAR.SYNC.DEFER_BLOCKING 0x0 ;  /* 0x0000000000007b1d */ /* 0x000fec0000010000 */
[----:B------:R0:W1:Y:S04]  /*0b80*/  @P4 LDS R10, [R9+-0x4] ;  /* 0xfffffc00090a4984 */ /* 0x0000680000000800 */
[----:B------:R0:W0:Y:S04]  /*0b90*/  @P4 LDS R11, [R6+-0x4] ;  /* 0xfffffc00060b4984 */ /* 0x0000280000000800 */
[----:B------:R-:W0:Y:S04]  /*0ba0*/  LDS R15, [UR6+0x3fc] ;  /* 0x0003fc06ff0f7984 */ /* 0x000e280008000800 */
[----:B------:R-:W0:Y:S01]  /*0bb0*/  LDS R17, [UR6+0xbfc] ;  /* 0x000bfc06ff117984 */ /* 0x000e220008000800 */
[----:B------:R-:W-:Y:S06]  /*0bc0*/  BAR.SYNC.DEFER_BLOCKING 0x0 ;  /* 0x0000000000007b1d */ /* 0x000fec0000010000 */
[----:B------:R-:W-:Y:S05]  /*0bd0*/  @!P5 BRA `(.L_x_55) ;  /* 0x000000000024d947 */ /* 0x000fea0003800000 */
[----:B0-234-:R-:W0:Y:S01]  /*0be0*/  LDC.64 R6, c[0x0][0x390] ;  /* 0x0000e400ff067b82 */ /* 0x01de220000000a00 */
[----:B-1----:R-:W-:-:S07]  /*0bf0*/  ISETP.GT.AND P0, PT, R10, R5, PT ;  /* 0x000000050a00720c */ /* 0x002fce0003f04270 */
[----:B------:R-:W1:Y:S01]  /*0c00*/  LDC.64 R8, c[0x0][0x398] ;  /* 0x0000e600ff087b82 */ /* 0x000e620000000a00 */
[----:B0-----:R-:W-:-:S05]  /*0c10*/  IMAD.WIDE.U32 R6, R2, 0x4, R6 ;  /* 0x0000000402067825 */ /* 0x001fca00078e0006 */
[----:B------:R0:W-:Y:S01]  /*0c20*/  @!P0 STG.E desc[UR8][R6.64], R5 ;  /* 0x0000000506008986 */ /* 0x0001e2000c101908 */
[----:B-1----:R-:W-:-:S05]  /*0c30*/  IMAD.WIDE.U32 R8, R2, 0x4, R8 ;  /* 0x0000000402087825 */ /* 0x002fca00078e0008 */
[----:B------:R0:W-:Y:S04]  /*0c40*/  @!P0 STG.E desc[UR8][R8.64], R4 ;  /* 0x0000000408008986 */ /* 0x0001e8000c101908 */
[----:B------:R0:W-:Y:S04]  /*0c50*/  @P0 STG.E desc[UR8][R6.64], R10 ;  /* 0x0000000a06000986 */ /* 0x0001e8000c101908 */
[----:B------:R0:W-:Y:S02]  /*0c60*/  @P0 STG.E desc[UR8][R8.64], R11 ;  /* 0x0000000b08000986 */ /* 0x0001e4000c101908 */
.L_x_55:
[----:B------:R-:W-:Y:S05]  /*0c70*/  BSYNC.RECONVERGENT B0 ;  /* 0x0000000000007941 */ /* 0x000fea0003800200 */
.L_x_54:
[----:B------:R-:W-:Y:S05]  /*0c80*/  @P3 EXIT ;  /* 0x000000000000394d */ /* 0x000fea0003800000 */
[----:B------:R-:W5:Y:S08]  /*0c90*/  LDC.64 R2, c[0x0][0x3b0] ;  /* 0x0000ec00ff027b82 */ /* 0x000f700000000a00 */
[----:B0-----:R-:W0:Y:S01]  /*0ca0*/  LDC.64 R4, c[0x0][0x3b8] ;  /* 0x0000ee00ff047b82 */ /* 0x001e220000000a00 */
[----:B-----5:R-:W-:-:S05]  /*0cb0*/  IMAD.WIDE.U32 R2, R0, 0x4, R2 ;  /* 0x0000000400027825 */ /* 0x020fca00078e0002 */
[----:B------:R-:W-:Y:S01]  /*0cc0*/  STG.E desc[UR8][R2.64], R15 ;  /* 0x0000000f02007986 */ /* 0x000fe2000c101908 */
[----:B0-----:R-:W-:-:S05]  /*0cd0*/  IMAD.WIDE.U32 R4, R0, 0x4, R4 ;  /* 0x0000000400047825 */ /* 0x001fca00078e0004 */
[----:B------:R-:W-:Y:S01]  /*0ce0*/  STG.E desc[UR8][R4.64], R17 ;  /* 0x0000001104007986 */ /* 0x000fe2000c101908 */
[----:B------:R-:W-:Y:S05]  /*0cf0*/  EXIT ;  /* 0x000000000000794d */ /* 0x000fea0003800000 */
.L_x_56:
        /* <DEDUP_REMOVED lines=16> */
.L_x_155:


//--------------------- .text._Z16segmented_reduceILi256ELi17EEvPKiiPiiS2_iS2_S2_S2_S2_ --------------------------
	.section	.text._Z16segmented_reduceILi256ELi17EEvPKiiPiiS2_iS2_S2_S2_S2_,"ax",@progbits
	.align	128
        .global         _Z16segmented_reduceILi256ELi17EEvPKiiPiiS2_iS2_S2_S2_S2_
        .type           _Z16segmented_reduceILi256ELi17EEvPKiiPiiS2_iS2_S2_S2_S2_,@function
        .size           _Z16segmented_reduceILi256ELi17EEvPKiiPiiS2_iS2_S2_S2_S2_,(.L_x_156 - _Z16segmented_reduceILi256ELi17EEvPKiiPiiS2_iS2_S2_S2_S2_)
        .other          _Z16segmented_reduceILi256ELi17EEvPKiiPiiS2_iS2_S2_S2_S2_,@"STO_CUDA_ENTRY STV_DEFAULT"
_Z16segmented_reduceILi256ELi17EEvPKiiPiiS2_iS2_S2_S2_S2_:
.text._Z16segmented_reduceILi256ELi17EEvPKiiPiiS2_iS2_S2_S2_S2_:
[----:B------:R-:W-:Y:S01]  /*0000*/  LDC R1, c[0x0][0x37c] ;  /* 0x0000df00ff017b82 */ /* 0x000fe20000000800 */
[----:B------:R-:W0:Y:S01]  /*0010*/  S2R R0, SR_CTAID.X ;  /* 0x0000000000007919 */ /* 0x000e220000002500 */
[----:B------:R-:W1:Y:S01]  /*0020*/  LDCU UR7, c[0x0][0x388] ;  /* 0x00007100ff0777ac */ /* 0x000e620008000800 */
[----:B------:R-:W2:Y:S01]  /*0030*/  S2R R28, SR_TID.X ;  /* 0x00000000001c7919 */ /* 0x000ea20000002100 */
[----:B------:R-:W3:Y:S01]  /*0040*/  LDCU.64 UR4, c[0x0][0x380] ;  /* 0x00007000ff0477ac */ /* 0x000ee20008000a00 */
[----:B------:R-:W4:Y:S01]  /*0050*/  LDCU.64 UR8, c[0x0][0x358] ;  /* 0x00006b00ff0877ac */ /* 0x000f220008000a00 */
[----:B0-----:R-:W-:-:S04]  /*0060*/  IMAD R17, R0, 0x1100, RZ ;  /* 0x0000110000117824 */ /* 0x001fc800078e02ff */
[C---:B--2---:R-:W-:Y:S01]  /*0070*/  IMAD.IADD R10, R17.reuse, 0x1, R28 ;  /* 0x00000001110a7824 */ /* 0x044fe200078e021c */
[----:B------:R-:W-:-:S03]  /*0080*/  IADD3 R2, P0, PT, R17, R28, RZ ;  /* 0x0000001c11027210 */ /* 0x000fc60007f1e0ff */
[C---:B------:R-:W-:Y:S01]  /*0090*/  VIADD R6, R10.reuse, 0x100 ;  /* 0x000001000a067836 */ /* 0x040fe20000000000 */
[C---:B-1----:R-:W-:Y:S02]  /*00a0*/  ISETP.GE.U32.AND P4, PT, R10.reuse, UR7, PT ;  /* 0x000000070a007c0c */ /* 0x042fe4000bf86070 */
[----:B------:R-:W-:Y:S01]  /*00b0*/  LEA.HI.X.SX32 R3, R17, RZ, 0x1, P0 ;  /* 0x000000ff11037211 */ /* 0x000fe200000f0eff */
[----:B------:R-:W-:Y:S01]  /*00c0*/  VIADD R8, R10, 0x200 ;  /* 0x000002000a087836 */ /* 0x000fe20000000000 */
[----:B---3--:R-:W-:Y:S02]  /*00d0*/  LEA R4, P0, R2, UR4, 0x2 ;  /* 0x0000000402047c11 */ /* 0x008fe4000f8010ff */
[----:B------:R-:W-:Y:S02]  /*00e0*/  ISETP.GE.U32.AND P5, PT, R6, UR7, PT ;  /* 0x0000000706007c0c */ /* 0x000fe4000bfa6070 */
[----:B------:R-:W-:Y:S02]  /*00f0*/  LEA.HI.X R5, R2, UR5, R3, 0x2, P0 ;  /* 0x0000000502057c11 */ /* 0x000fe400080f1403 */
[----:B------:R-:W-:-:S03]  /*0100*/  ISETP.GE.U32.AND P6, PT, R8, UR7, PT ;  /* 0x0000000708007c0c */ /* 0x000fc6000bfc6070 */
[----:B----4-:R-:W2:Y:S06]  /*0110*/  @!P4 LDG.E R7, desc[UR8][R4.64] ;  /* 0x000000080407c981 */ /* 0x010eac000c1e1900 */
[----:B------:R-:W3:Y:S04]  /*0120*/  @!P5 LDG.E R9, desc[UR8][R4.64+0x400] ;  /* 0x000400080409d981 */ /* 0x000ee8000c1e1900 */
[----:B------:R-:W4:Y:S01]  /*0130*/  @!P6 LDG.E R11, desc[UR8][R4.64+0x800] ;  /* 0x00080008040be981 */ /* 0x000f22000c1e1900 */
[----:B------:R-:W0:Y:S01]  /*0140*/  S2UR UR5, SR_CgaCtaId ;  /* 0x00000000000579c3 */ /* 0x000e220000008800 */
[C---:B------:R-:W-:Y:S01]  /*0150*/  VIADD R12, R10.reuse, 0x300 ;  /* 0x000003000a0c7836 */ /* 0x040fe20000000000 */
[----:B------:R-:W-:Y:S01]  /*0160*/  UMOV UR4, 0x400 ;  /* 0x0000040000047882 */ /* 0x000fe20000000000 */
[----:B------:R-:W-:-:S02]  /*0170*/  VIADD R14, R10, 0x400 ;  /* 0x000004000a0e7836 */ /* 0x000fc40000000000 */
[----:B------:R-:W-:Y:S01]  /*0180*/  VIADD R16, R10, 0x500 ;  /* 0x000005000a107836 */ /* 0x000fe20000000000 */
[----:B------:R-:W-:Y:S01]  /*0190*/  ISETP.GE.U32.AND P0, PT, R12, UR7, PT ;  /* 0x000000070c007c0c */ /* 0x000fe2000bf06070 */
[----:B------:R-:W-:Y:S01]  /*01a0*/  VIADD R18, R10, 0x600 ;  /* 0x000006000a127836 */ /* 0x000fe20000000000 */
[----:B------:R-:W-:Y:S01]  /*01b0*/  ISETP.GE.U32.AND P1, PT, R14, UR7, PT ;  /* 0x000000070e007c0c */ /* 0x000fe2000bf26070 */
[----:B------:R-:W-:Y:S01]  /*01c0*/  VIADD R20, R10, 0x700 ;  /* 0x000007000a147836 */ /* 0x000fe20000000000 */
[----:B------:R-:W-:Y:S02]  /*01d0*/  ISETP.GE.U32.AND P2, PT, R16, UR7, PT ;  /* 0x0000000710007c0c */ /* 0x000fe4000bf46070 */
[----:B------:R-:W-:Y:S01]  /*01e0*/  ISETP.GE.U32.AND P3, PT, R18, UR7, PT ;  /* 0x0000000712007c0c */ /* 0x000fe2000bf66070 */
[----:B------:R-:W-:-:S06]  /*01f0*/  VIADD R22, R10, 0x800 ;  /* 0x000008000a167836 */ /* 0x000fcc0000000000 */
[----:B------:R-:W5:Y:S01]  /*0200*/  @!P0 LDG.E R13, desc[UR8][R4.64+0xc00] ;  /* 0x000c0008040d8981 */ /* 0x000f62000c1e1900 */
[----:B------:R-:W-:-:S03]  /*0210*/  VIADD R24, R10, 0x900 ;  /* 0x000009000a187836 */ /* 0x000fc60000000000 */
[----:B------:R-:W5:Y:S01]  /*0220*/  @!P1 LDG.E R15, desc[UR8][R4.64+0x1000] ;  /* 0x00100008040f9981 */ /* 0x000f62000c1e1900 */
[----:B0-----:R-:W-:Y:S02]  /*0230*/  ULEA UR6, UR5, UR4, 0x18 ;  /* 0x0000000405067291 */ /* 0x001fe4000f8ec0ff */
[----:B------:R-:W-:Y:S01]  /*0240*/  UIADD3 UR4, UPT, UPT, UR4, 0x4404, URZ ;  /* 0x0000440404047890 */ /* 0x000fe2000fffe0ff */
[----:B------:R-:W5:Y:S03]  /*0250*/  @!P2 LDG.E R19, desc[UR8][R4.64+0x1400] ;  /* 0x001400080413a981 */ /* 0x000f66000c1e1900 */
[----:B------:R-:W-:Y:S01]  /*0260*/  ULEA UR4, UR5, UR4, 0x18 ;  /* 0x0000000405047291 */ /* 0x000fe2000f8ec0ff */
[C---:B------:R-:W-:Y:S01]  /*0270*/  LEA R2, R28.reuse, UR6, 0x2 ;  /* 0x000000061c027c11 */ /* 0x040fe2000f8e10ff */
[----:B------:R-:W5:Y:S04]  /*0280*/  @!P3 LDG.E R21, desc[UR8][R4.64+0x1800] ;  /* 0x001800080415b981 */ /* 0x000f68000c1e1900 */
[----:B------:R-:W-:Y:S01]  /*0290*/  LEA R3, R28, UR4, 0x2 ;  /* 0x000000041c037c11 */ /* 0x000fe2000f8e10ff */
[----:B--2---:R0:W-:Y:S04]  /*02a0*/  @!P4 STS [R2], R7 ;  /* 0x000000070200c388 */ /* 0x0041e80000000800 */
[----:B------:R-:W-:Y:S01]  /*02b0*/  @P4 STS [R2], RZ ;  /* 0x000000ff02004388 */ /* 0x000fe20000000800 */
[----:B------:R-:W-:-:S03]  /*02c0*/  ISETP.GE.U32.AND P4, PT, R20, UR7, PT ;  /* 0x0000000714007c0c */ /* 0x000fc6000bf86070 */
[----:B------:R-:W-:Y:S04]  /*02d0*/  STS [R3], R10 ;  /* 0x0000000a03007388 */ /* 0x000fe80000000800 */
[----:B------:R-:W-:Y:S04]  /*02e0*/  @P5 STS [R2+0x400], RZ ;  /* 0x000400ff02005388 */ /* 0x000fe80000000800 */
[----:B---3--:R-:W-:Y:S01]  /*02f0*/  @!P5 STS [R2+0x400], R9 ;  /* 0x000400090200d388 */ /* 0x008fe20000000800 */
[----:B------:R-:W-:-:S03]  /*0300*/  ISETP.GE.U32.AND P5, PT, R22, UR7, PT ;  /* 0x0000000716007c0c */ /* 0x000fc6000bfa6070 */
[----:B------:R1:W-:Y:S04]  /*0310*/  STS [R3+0x400], R6 ;  /* 0x0004000603007388 */ /* 0x0003e80000000800 */
[----:B------:R-:W-:Y:S04]  /*0320*/  @P6 STS [R2+0x800], RZ ;  /* 0x000800ff02006388 */ /* 0x000fe80000000800 */
[----:B----4-:R-:W-:Y:S01]  /*0330*/  @!P6 STS [R2+0x800], R11 ;  /* 0x0008000b0200e388 */ /* 0x010fe20000000800 */
[----:B------:R-:W-:-:S03]  /*0340*/  ISETP.GE.U32.AND P6, PT, R24, UR7, PT ;  /* 0x0000000718007c0c */ /* 0x000fc6000bfc6070 */
[----:B0-----:R-:W2:Y:S04]  /*0350*/  @!P4 LDG.E R7, desc[UR8][R4.64+0x1c00] ;  /* 0x001c00080407c981 */ /* 0x001ea8000c1e1900 */
[----:B------:R-:W3:Y:S06]  /*0360*/  @!P5 LDG.E R23, desc[UR8][R4.64+0x2000] ;  /* 0x002000080417d981 */ /* 0x000eec000c1e1900 */
[----:B------:R-:W4:Y:S04]  /*0370*/  @!P6 LDG.E R25, desc[UR8][R4.64+0x2400] ;  /* 0x002400080419e981 */ /* 0x000f28000c1e1900 */
[----:B------:R0:W-:Y:S01]  /*0380*/  STS [R3+0x800], R8 ;  /* 0x0008000803007388 */ /* 0x0001e20000000800 */
[----:B-1----:R-:W-:-:S03]  /*0390*/  VIADD R6, R10, 0xa00 ;  /* 0x00000a000a067836 */ /* 0x002fc60000000000 */
[----:B------:R-:W-:Y:S04]  /*03a0*/  @P0 STS [R2+0xc00], RZ ;  /* 0x000c00ff02000388 */ /* 0x000fe80000000800 */
[----:B-----5:R-:W-:Y:S04]  /*03b0*/  @!P0 STS [R2+0xc00], R13 ;  /* 0x000c000d02008388 */ /* 0x020fe80000000800 */
[----:B------:R1:W-:Y:S01]  /*03c0*/  STS [R3+0xc00], R12 ;  /* 0x000c000c03007388 */ /* 0x0003e20000000800 */
[----:B0-----:R-:W-:-:S03]  /*03d0*/  VIADD R8, R10, 0xb00 ;  /* 0x00000b000a087836 */ /* 0x001fc60000000000 */
[----:B------:R-:W-:Y:S04]  /*03e0*/  @P1 STS [R2+0x1000], RZ ;  /* 0x001000ff02001388 */ /* 0x000fe80000000800 */
[----:B------:R-:W-:Y:S01]  /*03f0*/  @!P1 STS [R2+0x1000], R15 ;  /* 0x0010000f02009388 */ /* 0x000fe20000000800 */
[----:B------:R-:W-:-:S03]  /*0400*/  ISETP.GE.U32.AND P0, PT, R6, UR7, PT ;  /* 0x0000000706007c0c */ /* 0x000fc6000bf06070 */
[----:B------:R0:W-:Y:S01]  /*0410*/  STS [R3+0x1000], R14 ;  /* 0x0010000e03007388 */ /* 0x0001e20000000800 */
[----:B-1----:R-:W-:-:S03]  /*0420*/  VIADD R12, R10, 0xc00 ;  /* 0x00000c000a0c7836 */ /* 0x002fc60000000000 */
[----:B------:R-:W-:Y:S04]  /*0430*/  @P2 STS [R2+0x1400], RZ ;  /* 0x001400ff02002388 */ /* 0x000fe80000000800 */
[----:B------:R-:W-:Y:S04]  /*0440*/  @!P2 STS [R2+0x1400], R19 ;  /* 0x001400130200a388 */ /* 0x000fe80000000800 */
[----:B------:R1:W-:Y:S01]  /*0450*/  STS [R3+0x1400], R16 ;  /* 0x0014001003007388 */ /* 0x0003e20000000800 */
[----:B0-----:R-:W-:-:S03]  /*0460*/  VIADD R14, R10, 0xd00 ;  /* 0x00000d000a0e7836 */ /* 0x001fc60000000000 */
[----:B------:R-:W-:Y:S04]  /*0470*/  @P3 STS [R2+0x1800], RZ ;  /* 0x001800ff02003388 */ /* 0x000fe80000000800 */
[----:B------:R-:W-:Y:S01]  /*0480*/  @!P3 STS [R2+0x1800], R21 ;  /* 0x001800150200b388 */ /* 0x000fe20000000800 */
[----:B------:R-:W-:Y:S01]  /*0490*/  ISETP.GE.U32.AND P3, PT, R8, UR7, PT ;  /* 0x0000000708007c0c */ /* 0x000fe2000bf66070 */
[----:B-1----:R-:W-:Y:S01]  /*04a0*/  VIADD R16, R10, 0xe00 ;  /* 0x00000e000a107836 */ /* 0x002fe20000000000 */
[----:B------:R-:W-:Y:S01]  /*04b0*/  ISETP.GE.U32.AND P2, PT, R12, UR7, PT ;  /* 0x000000070c007c0c */ /* 0x000fe2000bf46070 */
[----:B------:R0:W-:Y:S01]  /*04c0*/  STS [R3+0x1800], R18 ;  /* 0x0018001203007388 */ /* 0x0001e20000000800 */
[----:B------:R-:W-:-:S03]  /*04d0*/  ISETP.GE.U32.AND P1, PT, R14, UR7, PT ;  /* 0x000000070e007c0c */ /* 0x000fc6000bf26070 */
[----:B------:R-:W-:Y:S01]  /*04e0*/  @P4 STS [R2+0x1c00], RZ ;  /* 0x001c00ff02004388 */ /* 0x000fe20000000800 */
[----:B------:R-:W-:-:S05]  /*04f0*/  VIADD R26, R10, 0xf00 ;  /* 0x00000f000a1a7836 */ /* 0x000fca0000000000 */
[----:B------:R-:W5:Y:S01]  /*0500*/  @!P3 LDG.E R9, desc[UR8][R4.64+0x2c00] ;  /* 0x002c00080409b981 */ /* 0x000f62000c1e1900 */
[----:B0-----:R-:W0:Y:S03]  /*0510*/  LDC.64 R18, c[0x0][0x3a0] ;  /* 0x0000e800ff127b82 */ /* 0x001e260000000a00 */
[----:B------:R-:W5:Y:S04]  /*0520*/  @!P2 LDG.E R11, desc[UR8][R4.64+0x3000] ;  /* 0x00300008040ba981 */ /* 0x000f68000c1e1900 */
[----:B------:R-:W5:Y:S04]  /*0530*/  @!P1 LDG.E R13, desc[UR8][R4.64+0x3400] ;  /* 0x00340008040d9981 */ /* 0x000f68000c1e1900 */
[----:B--2---:R-:W-:Y:S04]  /*0540*/  @!P4 STS [R2+0x1c00], R7 ;  /* 0x001c00070200c388 */ /* 0x004fe80000000800 */
[----:B------:R1:W-:Y:S04]  /*0550*/  STS [R3+0x1c00], R20 ;  /* 0x001c001403007388 */ /* 0x0003e80000000800 */
[----:B------:R-:W-:Y:S04]  /*0560*/  @P5 STS [R2+0x2000], RZ ;  /* 0x002000ff02005388 */ /* 0x000fe80000000800 */
[----:B---3--:R2:W-:Y:S01]  /*0570*/  @!P5 STS [R2+0x2000], R23 ;  /* 0x002000170200d388 */ /* 0x0085e20000000800 */
[----:B------:R-:W-:Y:S01]  /*0580*/  ISETP.GE.U32.AND P5, PT, R16, UR7, PT ;  /* 0x0000000710007c0c */ /* 0x000fe2000bfa6070 */
[----:B-1----:R-:W-:-:S02]  /*0590*/  VIADD R20, R10, 0x1000 ;  /* 0x000010000a147836 */ /* 0x002fc40000000000 */
[----:B------:R-:W3:Y:S01]  /*05a0*/  @!P0 LDG.E R7, desc[UR8][R4.64+0x2800] ;  /* 0x0028000804078981 */ /* 0x000ee2000c1e1900 */
[----:B------:R-:W-:-:S03]  /*05b0*/  ISETP.GE.U32.AND P4, PT, R26, UR7, PT ;  /* 0x000000071a007c0c */ /* 0x000fc6000bf86070 */
[----:B------:R-:W-:Y:S04]  /*05c0*/  STS [R3+0x2000], R22 ;  /* 0x0020001603007388 */ /* 0x000fe80000000800 */
[----:B------:R-:W-:Y:S04]  /*05d0*/  @P6 STS [R2+0x2400], RZ ;  /* 0x002400ff02006388 */ /* 0x000fe80000000800 */
[----:B----4-:R-:W-:Y:S01]  /*05e0*/  @!P6 STS [R2+0x2400], R25 ;  /* 0x002400190200e388 */ /* 0x010fe20000000800 */
[----:B------:R-:W-:-:S03]  /*05f0*/  ISETP.GE.U32.AND P6, PT, R20, UR7, PT ;  /* 0x0000000714007c0c */ /* 0x000fc6000bfc6070 */
[----:B------:R-:W4:Y:S04]  /*0600*/  @!P5 LDG.E R15, desc[UR8][R4.64+0x3800] ;  /* 0x00380008040fd981 */ /* 0x000f28000c1e1900 */
[----:B------:R-:W4:Y:S06]  /*0610*/  @!P4 LDG.E R21, desc[UR8][R4.64+0x3c00] ;  /* 0x003c00080415c981 */ /* 0x000f2c000c1e1900 */
[----:B--2---:R1:W2:Y:S04]  /*0620*/  @!P6 LDG.E R23, desc[UR8][R4.64+0x4000] ;  /* 0x004000080417e981 */ /* 0x0042a8000c1e1900 */
[----:B------:R0:W-:Y:S04]  /*0630*/  STS [R3+0x2400], R24 ;  /* 0x0024001803007388 */ /* 0x0001e80000000800 */
[----:B------:R-:W-:Y:S01]  /*0640*/  @P0 STS [R2+0x2800], RZ ;  /* 0x002800ff02000388 */ /* 0x000fe20000000800 */
[----:B-1----:R-:W-:-:S04]  /*0650*/  IMAD.MOV.U32 R5, RZ, RZ, R28 ;  /* 0x000000ffff057224 */ /* 0x002fc800078e001c */
[C---:B0-----:R-:W-:Y:S02]  /*0660*/  IMAD R24, R5.reuse, 0x40, R2 ;  /* 0x0000004005187824 */ /* 0x041fe400078e0202 */
[----:B------:R-:W-:Y:S01]  /*0670*/  IMAD.WIDE.U32 R18, R0, 0x4, R18 ;  /* 0x0000000400127825 */ /* 0x000fe200078e0012 */
[----:B---3--:R-:W-:Y:S04]  /*0680*/  @!P0 STS [R2+0x2800], R7 ;  /* 0x0028000702008388 */ /* 0x008fe80000000800 */
[----:B------:R-:W-:Y:S04]  /*0690*/  STS [R3+0x2800], R6 ;  /* 0x0028000603007388 */ /* 0x000fe80000000800 */
[----:B------:R-:W-:Y:S04]  /*06a0*/  @P3 STS [R2+0x2c00], RZ ;  /* 0x002c00ff02003388 */ /* 0x000fe80000000800 */
[----:B-----5:R-:W-:Y:S04]  /*06b0*/  @!P3 STS [R2+0x2c00], R9 ;  /* 0x002c00090200b388 */ /* 0x020fe80000000800 */
[----:B------:R0:W-:Y:S04]  /*06c0*/  STS [R3+0x2c00], R8 ;  /* 0x002c000803007388 */ /* 0x0001e80000000800 */
[----:B------:R-:W-:Y:S04]  /*06d0*/  @P2 STS [R2+0x3000], RZ ;  /* 0x003000ff02002388 */ /* 0x000fe80000000800 */
[----:B------:R1:W-:Y:S04]  /*06e0*/  @!P2 STS [R2+0x3000], R11 ;  /* 0x0030000b0200a388 */ /* 0x0003e80000000800 */
[----:B------:R3:W-:Y:S04]  /*06f0*/  STS [R3+0x3000], R12 ;  /* 0x0030000c03007388 */ /* 0x0007e80000000800 */
[----:B------:R-:W-:Y:S04]  /*0700*/  @P1 STS [R2+0x3400], RZ ;  /* 0x003400ff02001388 */ /* 0x000fe80000000800 */
[----:B------:R5:W-:Y:S04]  /*0710*/  @!P1 STS [R2+0x3400], R13 ;  /* 0x0034000d02009388 */ /* 0x000be80000000800 */
[----:B------:R0:W-:Y:S04]  /*0720*/  STS [R3+0x3400], R14 ;  /* 0x0034000e03007388 */ /* 0x0001e80000000800 */
[----:B------:R0:W-:Y:S04]  /*0730*/  @P5 STS [R2+0x3800], RZ ;  /* 0x003800ff02005388 */ /* 0x0001e80000000800 */
[----:B----4-:R4:W-:Y:S04]  /*0740*/  @!P5 STS [R2+0x3800], R15 ;  /* 0x0038000f0200d388 */ /* 0x0109e80000000800 */
[----:B------:R4:W-:Y:S04]  /*0750*/  STS [R3+0x3800], R16 ;  /* 0x0038001003007388 */ /* 0x0009e80000000800 */
[----:B------:R4:W-:Y:S04]  /*0760*/  @P4 STS [R2+0x3c00], RZ ;  /* 0x003c00ff02004388 */ /* 0x0009e80000000800 */
[----:B------:R4:W-:Y:S04]  /*0770*/  @!P4 STS [R2+0x3c00], R21 ;  /* 0x003c00150200c388 */ /* 0x0009e80000000800 */
[----:B------:R4:W-:Y:S04]  /*0780*/  STS [R3+0x3c00], R26 ;  /* 0x003c001a03007388 */ /* 0x0009e80000000800 */
[----:B------:R4:W-:Y:S04]  /*0790*/  @P6 STS [R2+0x4000], RZ ;  /* 0x004000ff02006388 */ /* 0x0009e80000000800 */
[----:B--2---:R4:W-:Y:S04]  /*07a0*/  @!P6 STS [R2+0x4000], R23 ;  /* 0x004000170200e388 */ /* 0x0049e80000000800 */
[----:B------:R4:W-:Y:S01]  /*07b0*/  STS [R3+0x4000], R20 ;  /* 0x0040001403007388 */ /* 0x0009e20000000800 */
[----:B------:R-:W-:Y:S06]  /*07c0*/  BAR.SYNC.DEFER_BLOCKING 0x0 ;  /* 0x0000000000007b1d */ /* 0x000fec0000010000 */
[----:B------:R4:W2:Y:S04]  /*07d0*/  LDS R4, [R24] ;  /* 0x0000000018047984 */ /* 0x0008a80000000800 */
[----:B------:R4:W0:Y:S04]  /*07e0*/  LDS R45, [R24+0x4] ;  /* 0x00000400182d7984 */ /* 0x0008280000000800 */
[----:B------:R4:W0:Y:S04]  /*07f0*/  LDS R46, [R24+0x8] ;  /* 0x00000800182e7984 */ /* 0x0008280000000800 */
[----:B------:R4:W0:Y:S04]  /*0800*/  LDS R48, [R24+0xc] ;  /* 0x00000c0018307984 */ /* 0x0008280000000800 */
[----:B------:R4:W0:Y:S04]  /*0810*/  LDS R51, [R24+0x10] ;  /* 0x0000100018337984 */ /* 0x0008280000000800 */
[----:B------:R4:W0:Y:S04]  /*0820*/  LDS R44, [R24+0x14] ;  /* 0x00001400182c7984 */ /* 0x0008280000000800 */
[----:B------:R4:W0:Y:S04]  /*0830*/  LDS R42, [R24+0x18] ;  /* 0x00001800182a7984 */ /* 0x0008280000000800 */
[----:B------:R4:W0:Y:S04]  /*0840*/  LDS R41, [R24+0x1c] ;  /* 0x00001c0018297984 */ /* 0x0008280000000800 */
[----:B------:R4:W1:Y:S04]  /*0850*/  LDS R39, [R24+0x20] ;  /* 0x0000200018277984 */ /* 0x0008680000000800 */
[----:B------:R4:W1:Y:S04]  /*0860*/  LDS R40, [R24+0x24] ;  /* 0x0000240018287984 */ /* 0x0008680000000800 */
[----:B------:R4:W2:Y:S04]  /*0870*/  LDS R38, [R24+0x28] ;  /* 0x0000280018267984 */ /* 0x0008a80000000800 */
[----:B------:R4:W2:Y:S04]  /*0880*/  LDS R37, [R24+0x2c] ;  /* 0x00002c0018257984 */ /* 0x0008a80000000800 */
[----:B------:R4:W2:Y:S04]  /*0890*/  LDS R36, [R24+0x30] ;  /* 0x0000300018247984 */ /* 0x0008a80000000800 */
[----:B------:R4:W2:Y:S04]  /*08a0*/  LDS R16, [R24+0x34] ;  /* 0x0000340018107984 */ /* 0x0008a80000000800 */
[----:B------:R4:W2:Y:S04]  /*08b0*/  LDS R15, [R24+0x38] ;  /* 0x00003800180f7984 */ /* 0x0008a80000000800 */
[----:B------:R4:W2:Y:S04]  /*08c0*/  LDS R14, [R24+0x3c] ;  /* 0x00003c00180e7984 */ /* 0x0008a80000000800 */
[----:B------:R4:W2:Y:S01]  /*08d0*/  LDS R6, [R24+0x40] ;  /* 0x0000400018067984 */ /* 0x0008a20000000800 */
[----:B------:R-:W-:Y:S06]  /*08e0*/  BAR.SYNC.DEFER_BLOCKING 0x0 ;  /* 0x0000000000007b1d */ /* 0x000fec0000010000 */
[----:B0-----:R-:W4:Y:S04]  /*08f0*/  LDG.E R8, desc[UR8][R18.64] ;  /* 0x0000000812087981 */ /* 0x001f28000c1e1900 */
[----:B------:R-:W2:Y:S01]  /*0900*/  LDG.E R22, desc[UR8][R18.64+0x4] ;  /* 0x0000040812167981 */ /* 0x000ea2000c1e1900 */
[----:B------:R-:W-:-:S04]  /*0910*/  IMAD R9, R5, 0x10, R10 ;  /* 0x0000001005097824 */ /* 0x000fc800078e020a */
[C---:B-1----:R-:W-:Y:S02]  /*0920*/  VIADD R11, R9.reuse, 0x6 ;  /* 0x00000006090b7836 */ /* 0x042fe40000000000 */
[C---:B---3--:R-:W-:Y:S02]  /*0930*/  VIADD R12, R9.reuse, 0x7 ;  /* 0x00000007090c7836 */ /* 0x048fe40000000000 */
[C---:B------:R-:W-:Y:S02]  /*0940*/  VIADD R50, R9.reuse, 0x8 ;  /* 0x0000000809327836 */ /* 0x040fe40000000000 */
[C---:B-----5:R-:W-:Y:S02]  /*0950*/  VIADD R13, R9.reuse, 0x9 ;  /* 0x00000009090d7836 */ /* 0x060fe40000000000 */
[C---:B------:R-:W-:Y:S02]  /*0960*/  VIADD R43, R9.reuse, 0xa ;  /* 0x0000000a092b7836 */ /* 0x040fe40000000000 */
[----:B------:R-:W-:-:S02]  /*0970*/  VIADD R52, R9, 0xb ;  /* 0x0000000b09347836 */ /* 0x000fc40000000000 */
[----:B------:R-:W-:Y:S01]  /*0980*/  VIADD R54, R9, 0xc ;  /* 0x0000000c09367836 */ /* 0x000fe20000000000 */
[----:B----4-:R-:W-:Y:S02]  /*0990*/  LOP3.LUT R8, R8, 0x7fffffff, RZ, 0xc0, !PT ;  /* 0x7fffffff08087812 */ /* 0x010fe400078ec0ff */
[----:B--2---:R-:W-:-:S05]  /*09a0*/  LOP3.LUT R7, R22, 0x7fffffff, RZ, 0xc0, !PT ;  /* 0x7fffffff16077812 */ /* 0x004fca00078ec0ff */
[----:B------:R-:W-:-:S05]  /*09b0*/  IMAD.IADD R10, R7, 0x1, -R8 ;  /* 0x00000001070a7824 */ /* 0x000fca00078e0a08 */
[----:B------:R-:W-:-:S13]  /*09c0*/  ISETP.GE.AND P0, PT, R10, 0x1, PT ;  /* 0x000000010a00780c */ /* 0x000fda0003f06270 */
[----:B------:R-:W-:Y:S05]  /*09d0*/  @!P0 BRA `(.L_x_57) ;  /* 0x0000001800388947 */ /* 0x000fea0003800000 */
[----:B------:R-:W-:Y:S01]  /*09e0*/  LEA.HI R34, R22, -R8, RZ, 0x1 ;  /* 0x8000000816227211 */ /* 0x000fe200078f08ff */
[----:B------:R-:W-:Y:S04]  /*09f0*/  BSSY.RECONVERGENT B0, `(.L_x_58) ;  /* 0x0000085000007945 */ /* 0x000fe80003800200 */
[----:B------:R-:W-:-:S05]  /*0a00*/  IMAD.IADD R34, R7, 0x1, R34 ;  /* 0x0000000107227824 */ /* 0x000fca00078e0222 */
[----:B------:R-:W-:-:S13]  /*0a10*/  ISETP.GE.AND P0, PT, R5, R34, PT ;  /* 0x000000220500720c */ /* 0x000fda0003f06270 */
[----:B------:R-:W-:Y:S05]  /*0a20*/  @P0 BRA `(.L_x_59) ;  /* 0x0000000800040947 */ /* 0x000fea0003800000 */
[----:B------:R-:W-:Y:S01]  /*0a30*/  LEA.HI R19, R22, R7, RZ, 0x1 ;  /* 0x0000000716137211 */ /* 0x000fe200078f08ff */
[----:B------:R-:W-:Y:S01]  /*0a40*/  BSSY.RECONVERGENT B1, `(.L_x_60) ;  /* 0x000001c000017945 */ /* 0x000fe20003800200 */
[----:B------:R-:W-:Y:S01]  /*0a50*/  LOP3.LUT R18, RZ, R5, RZ, 0x33, !PT ;  /* 0x00000005ff127212 */ /* 0x000fe200078e33ff */
[----:B------:R-:W-:-:S03]  /*0a60*/  IMAD.MOV.U32 R23, RZ, RZ, R5 ;  /* 0x000000ffff177224 */ /* 0x000fc600078e0005 */
[----:B------:R-:W-:-:S04]  /*0a70*/  IADD3 R20, PT, PT, -R8, R19, R18 ;  /* 0x0000001308147210 */ /* 0x000fc80007ffe112 */
[C---:B------:R-:W-:Y:S02]  /*0a80*/  LOP3.LUT R18, R20.reuse, 0x300, RZ, 0xc0, !PT ;  /* 0x0000030014127812 */ /* 0x040fe400078ec0ff */
[----:B------:R-:W-:Y:S02]  /*0a90*/  ISETP.GE.U32.AND P1, PT, R20, 0x300, PT ;  /* 0x000003001400780c */ /* 0x000fe40003f26070 */
[----:B------:R-:W-:-:S13]  /*0aa0*/  ISETP.NE.AND P0, PT, R18, 0x300, PT ;  /* 0x000003001200780c */ /* 0x000fda0003f05270 */
[----:B------:R-:W-:Y:S05]  /*0ab0*/  @!P0 BRA `(.L_x_61) ;  /* 0x0000000000508947 */ /* 0x000fea0003800000 */
[----:B------:R-:W0:Y:S01]  /*0ac0*/  LDC.64 R18, c[0x0][0x390] ;  /* 0x0000e400ff127b82 */ /* 0x000e220000000a00 */
[----:B------:R-:W-:Y:S01]  /*0ad0*/  IMAD.IADD R21, R5, 0x1, R8 ;  /* 0x0000000105157824 */ /* 0x000fe200078e0208 */
[----:B------:R-:W-:-:S03]  /*0ae0*/  LEA.HI R20, R20, 0x1, RZ, 0x18 ;  /* 0x0000000114147811 */ /* 0x000fc600078fc0ff */
[----:B0-----:R-:W-:-:S04]  /*0af0*/  IMAD.WIDE.U32 R18, R21, 0x4, R18 ;  /* 0x0000000415127825 */ /* 0x001fc800078e0012 */
[C---:B------:R-:W-:Y:S01]  /*0b00*/  IMAD.SHL.U32 R21, R20.reuse, 0x100, RZ ;  /* 0x0000010014157824 */ /* 0x040fe200078e00ff */
[----:B------:R-:W-:Y:S01]  /*0b10*/  LOP3.LUT R20, R20, 0x3, RZ, 0xc0, !PT ;  /* 0x0000000314147812 */ /* 0x000fe200078ec0ff */
[----:B------:R-:W-:-:S03]  /*0b20*/  IMAD.MOV.U32 R25, RZ, RZ, R18 ;  /* 0x000000ffff197224 */ /* 0x000fc600078e0012 */
[----:B------:R-:W-:Y:S01]  /*0b30*/  LOP3.LUT R24, R21, 0x300, RZ, 0xc0, !PT ;  /* 0x0000030015187812 */ /* 0x000fe200078ec0ff */
[----:B------:R-:W-:Y:S02]  /*0b40*/  IMAD.MOV.U32 R21, RZ, RZ, R2 ;  /* 0x000000ffff157224 */ /* 0x000fe400078e0002 */
[----:B------:R-:W-:Y:S02]  /*0b50*/  IMAD.MOV R20, RZ, RZ, -R20 ;  /* 0x000000ffff147224 */ /* 0x000fe400078e0a14 */
[----:B------:R-:W-:-:S07]  /*0b60*/  IMAD.IADD R23, R5, 0x1, R24 ;  /* 0x0000000105177824 */ /* 0x000fce00078e0218 */
.L_x_62:
[----:B------:R-:W-:-:S06]  /*0b70*/  IMAD.MOV.U32 R18, RZ, RZ, R25 ;  /* 0x000000ffff127224 */ /* 0x000fcc00078e0019 */
[----:B------:R0:W2:Y:S01]  /*0b80*/  LDG.E R18, desc[UR8][R18.64] ;  /* 0x0000000812127981 */ /* 0x0000a2000c1e1900 */
[----:B------:R-:W-:Y:S01]  /*0b90*/  VIADD R20, R20, 0x1 ;  /* 0x0000000114147836 */ /* 0x000fe20000000000 */
[----:B------:R-:W-:-:S04]  /*0ba0*/  IADD3 R25, P2, PT, R25, 0x400, RZ ;  /* 0x0000040019197810 */ /* 0x000fc80007f5e0ff */
[----:B------:R-:W-:Y:S01]  /*0bb0*/  ISETP.NE.AND P0, PT, R20, RZ, PT ;  /* 0x000000ff1400720c */ /* 0x000fe20003f05270 */
[----:B0-----:R-:W-:Y:S01]  /*0bc0*/  IMAD.X R19, RZ, RZ, R19, P2 ;  /* 0x000000ffff137224 */ /* 0x001fe200010e0613 */
[----:B--2---:R0:W-:Y:S02]  /*0bd0*/  STS [R21], R18 ;  /* 0x0000001215007388 */ /* 0x0041e40000000800 */
[----:B0-----:R-:W-:-:S09]  /*0be0*/  VIADD R21, R21, 0x400 ;  /* 0x0000040015157836 */ /* 0x001fd20000000000 */
[----:B------:R-:W-:Y:S05]  /*0bf0*/  @P0 BRA `(.L_x_62) ;  /* 0xfffffffc00dc0947 */ /* 0x000fea000383ffff */
.L_x_61:
[----:B------:R-:W-:Y:S05]  /*0c00*/  BSYNC.RECONVERGENT B1 ;  /* 0x0000000000017941 */ /* 0x000fea0003800200 */
.L_x_60:
[----:B------:R-:W-:Y:S05]  /*0c10*/  @!P1 BRA `(.L_x_59) ;  /* 0x0000000400889947 */ /* 0x000fea0003800000 */
[----:B------:R-:W0:Y:S01]  /*0c20*/  LDC.64 R20, c[0x0][0x390] ;  /* 0x0000e400ff147b82 */ /* 0x000e220000000a00 */
[----:B------:R-:W1:Y:S01]  /*0c30*/  LDCU.64 UR10, c[0x0][0x390] ;  /* 0x00007200ff0a77ac */ /* 0x000e620008000a00 */
[--C-:B------:R-:W-:Y:S01]  /*0c40*/  IMAD.IADD R26, R34, 0x1, -R23.reuse ;  /* 0x00000001221a7824 */ /* 0x100fe200078e0a17 */
[C---:B------:R-:W-:Y:S01]  /*0c50*/  IADD3 R24, P0, PT, R8.reuse, R23, RZ ;  /* 0x0000001708187210 */ /* 0x040fe20007f1e0ff */
[----:B------:R-:W-:Y:S01]  /*0c60*/  IMAD.IADD R19, R8, 0x1, R23 ;  /* 0x0000000108137824 */ /* 0x000fe200078e0217 */
[----:B------:R-:W-:Y:S02]  /*0c70*/  BSSY.RECONVERGENT B1, `(.L_x_63) ;  /* 0x0000036000017945 */ /* 0x000fe40003800200 */
[----:B------:R-:W-:Y:S01]  /*0c80*/  ISETP.GT.AND P1, PT, R26, 0xc00, PT ;  /* 0x00000c001a00780c */ /* 0x000fe20003f24270 */
[----:B------:R-:W-:Y:S01]  /*0c90*/  IMAD.X R25, RZ, RZ, RZ, P0 ;  /* 0x000000ffff197224 */ /* 0x000fe200000e06ff */
[----:B-1----:R-:W-:Y:S01]  /*0ca0*/  LEA R18, P0, R24, UR10, 0x2 ;  /* 0x0000000a18127c11 */ /* 0x002fe2000f8010ff */
[----:B0-----:R-:W-:-:S03]  /*0cb0*/  IMAD.WIDE.U32 R20, R19, 0x4, R20 ;  /* 0x0000000413147825 */ /* 0x001fc600078e0014 */
[----:B------:R-:W-:Y:S02]  /*0cc0*/  LEA.HI.X R19, R24, UR11, R25, 0x2, P0 ;  /* 0x0000000b18137c11 */ /* 0x000fe400080f1419 */
[----:B------:R-:W-:Y:S02]  /*0cd0*/  IADD3 R18, P0, PT, R18, 0xc00, RZ ;  /* 0x00000c0012127810 */ /* 0x000fe40007f1e0ff */
[----:B------:R-:W-:-:S03]  /*0ce0*/  LEA R24, R23, UR6, 0x2 ;  /* 0x0000000617187c11 */ /* 0x000fc6000f8e10ff */
[----:B------:R-:W-:Y:S01]  /*0cf0*/  IMAD.X R19, RZ, RZ, R19, P0 ;  /* 0x000000ffff137224 */ /* 0x000fe200000e0613 */
[----:B------:R-:W-:Y:S01]  /*0d00*/  PLOP3.LUT P0, PT, PT, PT, PT, 0x80, 0x8 ;  /* 0x000000000008781c */ /* 0x000fe20003f0f070 */
[----:B------:R-:W-:Y:S01]  /*0d10*/  VIADD R24, R24, 0x800 ;  /* 0x0000080018187836 */ /* 0x000fe20000000000 */
[----:B------:R-:W-:Y:S11]  /*0d20*/  @!P1 BRA `(.L_x_64) ;  /* 0x0000000000a89947 */ /* 0x000ff60003800000 */
[----:B------:R-:W-:Y:S01]  /*0d30*/  PLOP3.LUT P0, PT, PT, PT, PT, 0x8, 0x80 ;  /* 0x000000000080781c */ /* 0x000fe20003f0e170 */
[----:B------:R-:W-:-:S12]  /*0d40*/  VIADD R26, R34, 0xfffff400 ;  /* 0xfffff400221a7836 */ /* 0x000fd80000000000 */
.L_x_65:
[----:B------:R-:W2:Y:S04]  /*0d50*/  LDG.E R25, desc[UR8][R20.64] ;  /* 0x0000000814197981 */ /* 0x000ea8000c1e1900 */
[----:B------:R-:W3:Y:S04]  /*0d60*/  LDG.E R27, desc[UR8][R18.64+-0x800] ;  /* 0xfff80008121b7981 */ /* 0x000ee8000c1e1900 */
[----:B------:R-:W4:Y:S04]  /*0d70*/  LDG.E R29, desc[UR8][R18.64+-0x400] ;  /* 0xfffc0008121d7981 */ /* 0x000f28000c1e1900 */
[----:B------:R-:W5:Y:S04]  /*0d80*/  LDG.E R31, desc[UR8][R18.64] ;  /* 0x00000008121f7981 */ /* 0x000f68000c1e1900 */
        /* <DEDUP_REMOVED lines=8> */
[----:B------:R0:W5:Y:S04]  /*0e10*/  LDG.E R61, desc[UR8][R20.64+0x3000] ;  /* 0x00300008143d7981 */ /* 0x000168000c1e1900 */
[----:B------:R-:W5:Y:S04]  /*0e20*/  LDG.E R63, desc[UR8][R18.64+0x2800] ;  /* 0x00280008123f7981 */ /* 0x000f68000c1e1900 */
[----:B------:R-:W5:Y:S04]  /*0e30*/  LDG.E R65, desc[UR8][R18.64+0x2c00] ;  /* 0x002c000812417981 */ /* 0x000f68000c1e1900 */
[----:B------:R1:W5:Y:S01]  /*0e40*/  LDG.E R67, desc[UR8][R18.64+0x3000] ;  /* 0x0030000812437981 */ /* 0x000362000c1e1900 */
[----:B------:R-:W-:Y:S01]  /*0e50*/  VIADD R23, R23, 0x1000 ;  /* 0x0000100017177836 */ /* 0x000fe20000000000 */
[----:B0-----:R-:W-:-:S04]  /*0e60*/  IADD3 R20, P2, PT, R20, 0x4000, RZ ;  /* 0x0000400014147810 */ /* 0x001fc80007f5e0ff */
[----:B------:R-:W-:Y:S01]  /*0e70*/  ISETP.GE.AND P1, PT, R23, R26, PT ;  /* 0x0000001a1700720c */ /* 0x000fe20003f26270 */
[----:B------:R-:W-:Y:S01]  /*0e80*/  IMAD.X R21, RZ, RZ, R21, P2 ;  /* 0x000000ffff157224 */ /* 0x000fe200010e0615 */
[----:B-1----:R-:W-:-:S05]  /*0e90*/  IADD3 R18, P3, PT, R18, 0x4000, RZ ;  /* 0x0000400012127810 */ /* 0x002fca0007f7e0ff */
[----:B------:R-:W-:Y:S01]  /*0ea0*/  IMAD.X R19, RZ, RZ, R19, P3 ;  /* 0x000000ffff137224 */ /* 0x000fe200018e0613 */
[----:B--2---:R-:W-:Y:S04]  /*0eb0*/  STS [R24+-0x800], R25 ;  /* 0xfff8001918007388 */ /* 0x004fe80000000800 */
[----:B---3--:R-:W-:Y:S04]  /*0ec0*/  STS [R24+-0x400], R27 ;  /* 0xfffc001b18007388 */ /* 0x008fe80000000800 */
[----:B----4-:R-:W-:Y:S04]  /*0ed0*/  STS [R24], R29 ;  /* 0x0000001d18007388 */ /* 0x010fe80000000800 */
[----:B-----5:R-:W-:Y:S04]  /*0ee0*/  STS [R24+0x400], R31 ;  /* 0x0004001f18007388 */ /* 0x020fe80000000800 */
[----:B------:R-:W-:Y:S04]  /*0ef0*/  STS [R24+0x800], R33 ;  /* 0x0008002118007388 */ /* 0x000fe80000000800 */
        /* <DEDUP_REMOVED lines=10> */
[----:B------:R0:W-:Y:S02]  /*0fa0*/  STS [R24+0x3400], R67 ;  /* 0x0034004318007388 */ /* 0x0001e40000000800 */
[----:B0-----:R-:W-:Y:S01]  /*0fb0*/  VIADD R24, R24, 0x4000 ;  /* 0x0000400018187836 */ /* 0x001fe20000000000 */
[----:B------:R-:W-:Y:S06]  /*0fc0*/  @!P1 BRA `(.L_x_65) ;  /* 0xfffffffc00609947 */ /* 0x000fec000383ffff */
.L_x_64:
[----:B------:R-:W-:Y:S05]  /*0fd0*/  BSYNC.RECONVERGENT B1 ;  /* 0x0000000000017941 */ /* 0x000fea0003800200 */
.L_x_63:
[----:B------:R-:W-:Y:S01]  /*0fe0*/  IMAD.IADD R25, R34, 0x1, -R23 ;  /* 0x0000000122197824 */ /* 0x000fe200078e0a17 */
[----:B------:R-:W-:Y:S04]  /*0ff0*/  BSSY.RECONVERGENT B1, `(.L_x_66) ;  /* 0x000001a000017945 */ /* 0x000fe80003800200 */
[----:B------:R-:W-:-:S13]  /*1000*/  ISETP.GT.AND P1, PT, R25, 0x400, PT ;  /* 0x000004001900780c */ /* 0x000fda0003f24270 */
[----:B------:R-:W-:Y:S05]  /*1010*/  @!P1 BRA `(.L_x_67) ;  /* 0x00000000005c9947 */ /* 0x000fea0003800000 */
[----:B------:R-:W2:Y:S04]  /*1020*/  LDG.E R25, desc[UR8][R20.64] ;  /* 0x0000000814197981 */ /* 0x000ea8000c1e1900 */
[----:B------:R0:W3:Y:S04]  /*1030*/  LDG.E R33, desc[UR8][R20.64+0x1000] ;  /* 0x0010000814217981 */ /* 0x0000e8000c1e1900 */
[----:B------:R-:W4:Y:S04]  /*1040*/  LDG.E R27, desc[UR8][R18.64+-0x800] ;  /* 0xfff80008121b7981 */ /* 0x000f28000c1e1900 */
[----:B------:R-:W5:Y:S04]  /*1050*/  LDG.E R29, desc[UR8][R18.64+-0x400] ;  /* 0xfffc0008121d7981 */ /* 0x000f68000c1e1900 */
[----:B------:R-:W5:Y:S04]  /*1060*/  LDG.E R31, desc[UR8][R18.64] ;  /* 0x00000008121f7981 */ /* 0x000f68000c1e1900 */
[----:B------:R-:W5:Y:S04]  /*1070*/  LDG.E R35, desc[UR8][R18.64+0x800] ;  /* 0x0008000812237981 */ /* 0x000f68000c1e1900 */
[----:B------:R-:W5:Y:S04]  /*1080*/  LDG.E R47, desc[UR8][R18.64+0xc00] ;  /* 0x000c0008122f7981 */ /* 0x000f68000c1e1900 */
[----:B------:R1:W5:Y:S01]  /*1090*/  LDG.E R49, desc[UR8][R18.64+0x1000] ;  /* 0x0010000812317981 */ /* 0x000362000c1e1900 */
[----:B0-----:R-:W-:Y:S01]  /*10a0*/  IADD3 R20, P1, PT, R20, 0x2000, RZ ;  /* 0x0000200014147810 */ /* 0x001fe20007f3e0ff */
[----:B------:R-:W-:Y:S01]  /*10b0*/  VIADD R23, R23, 0x800 ;  /* 0x0000080017177836 */ /* 0x000fe20000000000 */
[----:B------:R-:W-:-:S03]  /*10c0*/  PLOP3.LUT P0, PT, PT, PT, PT, 0x8, 0x80 ;  /* 0x000000000080781c */ /* 0x000fc60003f0e170 */
[----:B------:R-:W-:Y:S01]  /*10d0*/  IMAD.X R21, RZ, RZ, R21, P1 ;  /* 0x000000ffff157224 */ /* 0x000fe200008e0615 */
[----:B-1----:R-:W-:-:S05]  /*10e0*/  IADD3 R18, P2, PT, R18, 0x2000, RZ ;  /* 0x0000200012127810 */ /* 0x002fca0007f5e0ff */
[----:B------:R-:W-:Y:S01]  /*10f0*/  IMAD.X R19, RZ, RZ, R19, P2 ;  /* 0x000000ffff137224 */ /* 0x000fe200010e0613 */
[----:B--2---:R-:W-:Y:S04]  /*1100*/  STS [R24+-0x800], R25 ;  /* 0xfff8001918007388 */ /* 0x004fe80000000800 */
[----:B---3--:R-:W-:Y:S04]  /*1110*/  STS [R24+0x800], R33 ;  /* 0x0008002118007388 */ /* 0x008fe80000000800 */
[----:B----4-:R-:W-:Y:S04]  /*1120*/  STS [R24+-0x400], R27 ;  /* 0xfffc001b18007388 */ /* 0x010fe80000000800 */
[----:B-----5:R-:W-:Y:S04]  /*1130*/  STS [R24], R29 ;  /* 0x0000001d18007388 */ /* 0x020fe80000000800 */
[----:B------:R-:W-:Y:S04]  /*1140*/  STS [R24+0x400], R31 ;  /* 0x0004001f18007388 */ /* 0x000fe80000000800 */
[----:B------:R-:W-:Y:S04]  /*1150*/  STS [R24+0xc00], R35 ;  /* 0x000c002318007388 */ /* 0x000fe80000000800 */
[----:B------:R-:W-:Y:S04]  /*1160*/  STS [R24+0x1000], R47 ;  /* 0x0010002f18007388 */ /* 0x000fe80000000800 */
[----:B------:R0:W-:Y:S02]  /*1170*/  STS [R24+0x1400], R49 ;  /* 0x0014003118007388 */ /* 0x0001e40000000800 */
[----:B0-----:R-:W-:-:S07]  /*1180*/  VIADD R24, R24, 0x2000 ;  /* 0x0000200018187836 */ /* 0x001fce0000000000 */
.L_x_67:
[----:B------:R-:W-:Y:S05]  /*1190*/  BSYNC.RECONVERGENT B1 ;  /* 0x0000000000017941 */ /* 0x000fea0003800200 */
.L_x_66:
[----:B------:R-:W-:-:S13]  /*11a0*/  ISETP.LT.OR P0, PT, R23, R34, P0 ;  /* 0x000000221700720c */ /* 0x000fda0000701670 */
[----:B------:R-:W-:Y:S05]  /*11b0*/  @!P0 BRA `(.L_x_59) ;  /* 0x0000000000208947 */ /* 0x000fea0003800000 */
[----:B------:R-:W2:Y:S04]  /*11c0*/  LDG.E R21, desc[UR8][R20.64] ;  /* 0x0000000814157981 */ /* 0x000ea8000c1e1900 */
[----:B------:R-:W3:Y:S04]  /*11d0*/  LDG.E R23, desc[UR8][R18.64+-0x800] ;  /* 0xfff8000812177981 */ /* 0x000ee8000c1e1900 */
[----:B------:R-:W4:Y:S04]  /*11e0*/  LDG.E R25, desc[UR8][R18.64+-0x400] ;  /* 0xfffc000812197981 */ /* 0x000f28000c1e1900 */
[----:B------:R-:W5:Y:S04]  /*11f0*/  LDG.E R27, desc[UR8][R18.64] ;  /* 0x00000008121b7981 */ /* 0x000f68000c1e1900 */
[----:B--2---:R0:W-:Y:S04]  /*1200*/  STS [R24+-0x800], R21 ;  /* 0xfff8001518007388 */ /* 0x0041e80000000800 */
[----:B---3--:R0:W-:Y:S04]  /*1210*/  STS [R24+-0x400], R23 ;  /* 0xfffc001718007388 */ /* 0x0081e80000000800 */
[----:B----4-:R0:W-:Y:S04]  /*1220*/  STS [R24], R25 ;  /* 0x0000001918007388 */ /* 0x0101e80000000800 */
[----:B-----5:R0:W-:Y:S02]  /*1230*/  STS [R24+0x400], R27 ;  /* 0x0004001b18007388 */ /* 0x0201e40000000800 */
.L_x_59:
[----:B------:R-:W-:Y:S05]  /*1240*/  BSYNC.RECONVERGENT B0 ;  /* 0x0000000000007941 */ /* 0x000fea0003800200 */
.L_x_58:
[----:B------:R-:W-:Y:S01]  /*1250*/  BAR.SYNC.DEFER_BLOCKING 0x0 ;  /* 0x0000000000007b1d */ /* 0x000fe20000010000 */
[----:B------:R-:W-:Y:S01]  /*1260*/  ISETP.GE.AND P1, PT, R34, 0x1, PT ;  /* 0x000000012200780c */ /* 0x000fe20003f26270 */
[----:B------:R-:W-:Y:S01]  /*1270*/  VIADD R35, R17, 0x1100 ;  /* 0x0000110011237836 */ /* 0x000fe20000000000 */
[----:B------:R-:W-:Y:S01]  /*1280*/  ISETP.GE.AND P0, PT, R22, RZ, PT ;  /* 0x000000ff1600720c */ /* 0x000fe20003f06270 */
[----:B------:R-:W-:-:S10]  /*1290*/  IMAD.MOV.U32 R17, RZ, RZ, RZ ;  /* 0x000000ffff117224 */ /* 0x000fd400078e00ff */
[----:B------:R-:W-:Y:S05]  /*12a0*/  @!P1 BRA `(.L_x_68) ;  /* 0x0000000000389947 */ /* 0x000fea0003800000 */
[----:B------:R-:W-:Y:S01]  /*12b0*/  BSSY.RECONVERGENT B0, `(.L_x_68) ;  /* 0x000000d000007945 */ /* 0x000fe20003800200 */
[----:B------:R-:W-:Y:S02]  /*12c0*/  IMAD.MOV.U32 R17, RZ, RZ, RZ ;  /* 0x000000ffff117224 */ /* 0x000fe400078e00ff */
[----:B------:R-:W-:-:S07]  /*12d0*/  IMAD.MOV.U32 R18, RZ, RZ, R34 ;  /* 0x000000ffff127224 */ /* 0x000fce00078e0022 */
.L_x_69:
[----:B------:R-:W-:-:S05]  /*12e0*/  IMAD.IADD R19, R18, 0x1, R17 ;  /* 0x0000000112137824 */ /* 0x000fca00078e0211 */
[----:B------:R-:W-:-:S04]  /*12f0*/  LEA.HI R19, R19, R19, RZ, 0x1 ;  /* 0x0000001313137211 */ /* 0x000fc800078f08ff */
[----:B------:R-:W-:-:S04]  /*1300*/  SHF.R.S32.HI R19, RZ, 0x1, R19 ;  /* 0x00000001ff137819 */ /* 0x000fc80000011413 */
[----:B------:R-:W-:-:S06]  /*1310*/  LEA R20, R19, UR6, 0x2 ;  /* 0x0000000613147c11 */ /* 0x000fcc000f8e10ff */
[----:B------:R-:W1:Y:S02]  /*1320*/  LDS R20, [R20] ;  /* 0x0000000014147984 */ /* 0x000e640000000800 */
[----:B-1----:R-:W-:-:S04]  /*1330*/  ISETP.GE.AND P1, PT, R9, R20, PT ;  /* 0x000000140900720c */ /* 0x002fc80003f26270 */
[----:B------:R-:W-:-:S09]  /*1340*/  SEL R18, R19, R18, !P1 ;  /* 0x0000001213127207 */ /* 0x000fd20004800000 */
[----:B------:R-:W-:-:S05]  /*1350*/  @P1 VIADD R17, R19, 0x1 ;  /* 0x0000000113111836 */ /* 0x000fca0000000000 */
[----:B------:R-:W-:-:S13]  /*1360*/  ISETP.GE.AND P1, PT, R17, R18, PT ;  /* 0x000000121100720c */ /* 0x000fda0003f26270 */
[----:B------:R-:W-:Y:S05]  /*1370*/  @!P1 BRA `(.L_x_69) ;  /* 0xfffffffc00d89947 */ /* 0x000fea000383ffff */
[----:B------:R-:W-:Y:S05]  /*1380*/  BSYNC.RECONVERGENT B0 ;  /* 0x0000000000007941 */ /* 0x000fea0003800200 */
.L_x_68:
[----:B------:R-:W-:Y:S01]  /*1390*/  ISETP.GE.AND P1, PT, R17, R34, PT ;  /* 0x000000221100720c */ /* 0x000fe20003f26270 */
[----:B------:R-:W-:Y:S01]  /*13a0*/  VIADD R18, R9, 0x1 ;  /* 0x0000000109127836 */ /* 0x000fe20000000000 */
[----:B------:R-:W-:Y:S01]  /*13b0*/  SEL R35, R35, 0x7fffffff, P0 ;  /* 0x7fffffff23237807 */ /* 0x000fe20000000000 */
[C---:B------:R-:W-:Y:S01]  /*13c0*/  VIADD R47, R17.reuse, 0xffffffff ;  /* 0xffffffff112f7836 */ /* 0x040fe20000000000 */
[----:B0-----:R-:W-:Y:S01]  /*13d0*/  LEA R21, R17, UR6, 0x2 ;  /* 0x0000000611157c11 */ /* 0x001fe2000f8e10ff */
[----:B------:R-:W-:Y:S01]  /*13e0*/  BSSY.RECONVERGENT B0, `(.L_x_70) ;  /* 0x000000c000007945 */ /* 0x000fe20003800200 */
[----:B------:R-:W-:Y:S02]  /*13f0*/  VIADD R20, R9, 0x2 ;  /* 0x0000000209147836 */ /* 0x000fe40000000000 */
[----:B------:R-:W-:-:S06]  /*1400*/  IMAD.MOV.U32 R49, RZ, RZ, R35 ;  /* 0x000000ffff317224 */ /* 0x000fcc00078e0023 */
[----:B------:R-:W0:Y:S02]  /*1410*/  @!P1 LDS R49, [R21] ;  /* 0x0000000015319984 */ /* 0x000e240000000800 */
[----:B0-----:R-:W-:Y:S01]  /*1420*/  ISETP.NE.AND P0, PT, R18, R49, PT ;  /* 0x000000311200720c */ /* 0x001fe20003f05270 */
[----:B------:R-:W-:-:S12]  /*1430*/  IMAD.MOV.U32 R18, RZ, RZ, R47 ;  /* 0x000000ffff127224 */ /* 0x000fd800078e002f */
[----:B------:R-:W-:Y:S05]  /*1440*/  @P0 BRA `(.L_x_71) ;  /* 0x0000000000140947 */ /* 0x000fea0003800000 */
[----:B------:R-:W-:Y:S02]  /*1450*/  VIADD R19, R17, 0x1 ;  /* 0x0000000111137836 */ /* 0x000fe40000000000 */
[----:B------:R-:W-:Y:S02]  /*1460*/  IMAD.MOV.U32 R49, RZ, RZ, R35 ;  /* 0x000000ffff317224 */ /* 0x000fe400078e0023 */
[----:B------:R-:W-:Y:S01]  /*1470*/  IMAD.MOV.U32 R18, RZ, RZ, R17 ;  /* 0x000000ffff127224 */ /* 0x000fe200078e0011 */
[----:B------:R-:W-:-:S13]  /*1480*/  ISETP.GE.AND P0, PT, R19, R34, PT ;  /* 0x000000221300720c */ /* 0x000fda0003f06270 */
[----:B------:R0:W1:Y:S02]  /*1490*/  @!P0 LDS R49, [R21+0x4] ;  /* 0x0000040015318984 */ /* 0x0000640000000800 */
.L_x_71:
[----:B------:R-:W-:Y:S05]  /*14a0*/  BSYNC.RECONVERGENT B0 ;  /* 0x0000000000007941 */ /* 0x000fea0003800200 */
.L_x_70:
[----:B-1----:R-:W-:Y:S01]  /*14b0*/  ISETP.NE.AND P0, PT, R20, R49, PT ;  /* 0x000000311400720c */ /* 0x002fe20003f05270 */
[----:B------:R-:W-:Y:S01]  /*14c0*/  BSSY.RECONVERGENT B0, `(.L_x_72) ;  /* 0x000000a000007945 */ /* 0x000fe20003800200 */
[----:B------:R-:W-:Y:S02]  /*14d0*/  VIADD R22, R9, 0x3 ;  /* 0x0000000309167836 */ /* 0x000fe40000000000 */
[----:B------:R-:W-:-:S09]  /*14e0*/  IMAD.MOV.U32 R19, RZ, RZ, R18 ;  /* 0x000000ffff137224 */ /* 0x000fd200078e0012 */
[----:B------:R-:W-:Y:S05]  /*14f0*/  @P0 BRA `(.L_x_73) ;  /* 0x0000000000180947 */ /* 0x000fea0003800000 */
[----:B------:R-:W-:Y:S02]  /*1500*/  VIADD R19, R18, 0x2 ;  /* 0x0000000212137836 */ /* 0x000fe40000000000 */
[----:B------:R-:W-:-:S03]  /*1510*/  IMAD.MOV.U32 R49, RZ, RZ, R35 ;  /* 0x000000ffff317224 */ /* 0x000fc600078e0023 */
[----:B------:R-:W-:Y:S01]  /*1520*/  ISETP.GE.AND P0, PT, R19, R34, PT ;  /* 0x000000221300720c */ /* 0x000fe20003f06270 */
[----:B------:R-:W-:-:S12]  /*1530*/  VIADD R19, R18, 0x1 ;  /* 0x0000000112137836 */ /* 0x000fd80000000000 */
[----:B------:R-:W-:-:S05]  /*1540*/  @!P0 LEA R20, R18, UR6, 0x2 ;  /* 0x0000000612148c11 */ /* 0x000fca000f8e10ff */
[----:B------:R1:W2:Y:S02]  /*1550*/  @!P0 LDS R49, [R20+0x8] ;  /* 0x0000080014318984 */ /* 0x0002a40000000800 */
.L_x_73:
[----:B------:R-:W-:Y:S05]  /*1560*/  BSYNC.RECONVERGENT B0 ;  /* 0x0000000000007941 */ /* 0x000fea0003800200 */
.L_x_72:
[----:B--2---:R-:W-:Y:S01]  /*1570*/  ISETP.NE.AND P0, PT, R22, R49, PT ;  /* 0x000000311600720c */ /* 0x004fe20003f05270 */
[----:B------:R-:W-:Y:S01]  /*1580*/  BSSY.RECONVERGENT B0, `(.L_x_74) ;  /* 0x000000a000007945 */ /* 0x000fe20003800200 */
[----:B------:R-:W-:Y:S02]  /*1590*/  VIADD R22, R9, 0x4 ;  /* 0x0000000409167836 */ /* 0x000fe40000000000 */
[----:B-1----:R-:W-:-:S09]  /*15a0*/  IMAD.MOV.U32 R20, RZ, RZ, R19 ;  /* 0x000000ffff147224 */ /* 0x002fd200078e0013 */
[----:B------:R-:W-:Y:S05]  /*15b0*/  @P0 BRA `(.L_x_75) ;  /* 0x0000000000180947 */ /* 0x000fea0003800000 */
[C---:B0-----:R-:W-:Y:S02]  /*15c0*/  VIADD R21, R19.reuse, 0x2 ;  /* 0x0000000213157836 */ /* 0x041fe40000000000 */
[----:B------:R-:W-:Y:S02]  /*15d0*/  IMAD.MOV.U32 R49, RZ, RZ, R35 ;  /* 0x000000ffff317224 */ /* 0x000fe400078e0023 */
[----:B------:R-:W-:Y:S01]  /*15e0*/  VIADD R20, R19, 0x1 ;  /* 0x0000000113147836 */ /* 0x000fe20000000000 */
[----:B------:R-:W-:-:S13]  /*15f0*/  ISETP.GE.AND P0, PT, R21, R34, PT ;  /* 0x000000221500720c */ /* 0x000fda0003f06270 */
[----:B------:R-:W-:-:S05]  /*1600*/  @!P0 LEA R21, R19, UR6, 0x2 ;  /* 0x0000000613158c11 */ /* 0x000fca000f8e10ff */
[----:B------:R1:W2:Y:S02]  /*1610*/  @!P0 LDS R49, [R21+0x8] ;  /* 0x0000080015318984 */ /* 0x0002a40000000800 */
.L_x_75:
[----:B------:R-:W-:Y:S05]  /*1620*/  BSYNC.RECONVERGENT B0 ;  /* 0x0000000000007941 */ /* 0x000fea0003800200 */
.L_x_74:
[----:B--2---:R-:W-:Y:S01]  /*1630*/  ISETP.NE.AND P0, PT, R22, R49, PT ;  /* 0x000000311600720c */ /* 0x004fe20003f05270 */
[----:B------:R-:W-:Y:S01]  /*1640*/  BSSY.RECONVERGENT B0, `(.L_x_76) ;  /* 0x000000a000007945 */ /* 0x000fe20003800200 */
[----:B------:R-:W-:Y:S02]  /*1650*/  VIADD R24, R9, 0x5 ;  /* 0x0000000509187836 */ /* 0x000fe40000000000 */
[----:B01----:R-:W-:-:S09]  /*1660*/  IMAD.MOV.U32 R21, RZ, RZ, R20 ;  /* 0x000000ffff157224 */ /* 0x003fd200078e0014 */
[----:B------:R-:W-:Y:S05]  /*1670*/  @P0 BRA `(.L_x_77) ;  /* 0x0000000000180947 */ /* 0x000fea0003800000 */
[----:B------:R-:W-:Y:S02]  /*1680*/  VIADD R21, R20, 0x2 ;  /* 0x0000000214157836 */ /* 0x000fe40000000000 */
[----:B------:R-:W-:-:S03]  /*1690*/  IMAD.MOV.U32 R49, RZ, RZ, R35 ;  /* 0x000000ffff317224 */ /* 0x000fc600078e0023 */
[----:B------:R-:W-:Y:S01]  /*16a0*/  ISETP.GE.AND P0, PT, R21, R34, PT ;  /* 0x000000221500720c */ /* 0x000fe20003f06270 */
[----:B------:R-:W-:-:S12]  /*16b0*/  VIADD R21, R20, 0x1 ;  /* 0x0000000114157836 */ /* 0x000fd80000000000 */
[----:B------:R-:W-:-:S05]  /*16c0*/  @!P0 LEA R22, R20, UR6, 0x2 ;  /* 0x0000000614168c11 */ /* 0x000fca000f8e10ff */
[----:B------:R0:W1:Y:S02]  /*16d0*/  @!P0 LDS R49, [R22+0x8] ;  /* 0x0000080016318984 */ /* 0x0000640000000800 */
.L_x_77:
[----:B------:R-:W-:Y:S05]  /*16e0*/  BSYNC.RECONVERGENT B0 ;  /* 0x0000000000007941 */ /* 0x000fea0003800200 */
.L_x_76:
[----:B-1----:R-:W-:Y:S01]  /*16f0*/  ISETP.NE.AND P0, PT, R24, R49, PT ;  /* 0x000000311800720c */ /* 0x002fe20003f05270 */
[----:B------:R-:W-:Y:S01]  /*1700*/  BSSY.RECONVERGENT B0, `(.L_x_78) ;  /* 0x0000009000007945 */ /* 0x000fe20003800200 */
[----:B0-----:R-:W-:-:S11]  /*1710*/  IMAD.MOV.U32 R22, RZ, RZ, R21 ;  /* 0x000000ffff167224 */ /* 0x001fd600078e0015 */
[----:B------:R-:W-:Y:S05]  /*1720*/  @P0 BRA `(.L_x_79) ;  /* 0x0000000000180947 */ /* 0x000fea0003800000 */
[C---:B------:R-:W-:Y:S02]  /*1730*/  VIADD R23, R21.reuse, 0x2 ;  /* 0x0000000215177836 */ /* 0x040fe40000000000 */
[----:B------:R-:W-:Y:S02]  /*1740*/  IMAD.MOV.U32 R49, RZ, RZ, R35 ;  /* 0x000000ffff317224 */ /* 0x000fe400078e0023 */
[----:B------:R-:W-:Y:S01]  /*1750*/  VIADD R22, R21, 0x1 ;  /* 0x0000000115167836 */ /* 0x000fe20000000000 */
[----:B------:R-:W-:-:S13]  /*1760*/  ISETP.GE.AND P0, PT, R23, R34, PT ;  /* 0x000000221700720c */ /* 0x000fda0003f06270 */
[----:B------:R-:W-:-:S05]  /*1770*/  @!P0 LEA R23, R21, UR6, 0x2 ;  /* 0x0000000615178c11 */ /* 0x000fca000f8e10ff */
[----:B------:R0:W1:Y:S02]  /*1780*/  @!P0 LDS R49, [R23+0x8] ;  /* 0x0000080017318984 */ /* 0x0000640000000800 */
.L_x_79:
[----:B------:R-:W-:Y:S05]  /*1790*/  BSYNC.RECONVERGENT B0 ;  /* 0x0000000000007941 */ /* 0x000fea0003800200 */
.L_x_78:
[----:B-1----:R-:W-:Y:S01]  /*17a0*/  ISETP.NE.AND P0, PT, R11, R49, PT ;  /* 0x000000310b00720c */ /* 0x002fe20003f05270 */
[----:B------:R-:W-:Y:S01]  /*17b0*/  BSSY.RECONVERGENT B0, `(.L_x_80) ;  /* 0x0000009000007945 */ /* 0x000fe20003800200 */
[----:B0-----:R-:W-:-:S11]  /*17c0*/  IMAD.MOV.U32 R23, RZ, RZ, R22 ;  /* 0x000000ffff177224 */ /* 0x001fd600078e0016 */
[----:B------:R-:W-:Y:S05]  /*17d0*/  @P0 BRA `(.L_x_81) ;  /* 0x0000000000180947 */ /* 0x000fea0003800000 */
[----:B------:R-:W-:Y:S02]  /*17e0*/  VIADD R23, R22, 0x2 ;  /* 0x0000000216177836 */ /* 0x000fe40000000000 */
[----:B------:R-:W-:-:S03]  /*17f0*/  IMAD.MOV.U32 R49, RZ, RZ, R35 ;  /* 0x000000ffff317224 */ /* 0x000fc600078e0023 */
[----:B------:R-:W-:Y:S01]  /*1800*/  ISETP.GE.AND P0, PT, R23, R34, PT ;  /* 0x000000221700720c */ /* 0x000fe20003f06270 */
[----:B------:R-:W-:-:S12]  /*1810*/  VIADD R23, R22, 0x1 ;  /* 0x0000000116177836 */ /* 0x000fd80000000000 */
[----:B------:R-:W-:-:S05]  /*1820*/  @!P0 LEA R24, R22, UR6, 0x2 ;  /* 0x0000000616188c11 */ /* 0x000fca000f8e10ff */
[----:B------:R0:W1:Y:S02]  /*1830*/  @!P0 LDS R49, [R24+0x8] ;  /* 0x0000080018318984 */ /* 0x0000640000000800 */
.L_x_81:
[----:B------:R-:W-:Y:S05]  /*1840*/  BSYNC.RECONVERGENT B0 ;  /* 0x0000000000007941 */ /* 0x000fea0003800200 */
.L_x_80:
        /* <DEDUP_REMOVED lines=10> */
.L_x_83:
[----:B------:R-:W-:Y:S05]  /*18f0*/  BSYNC.RECONVERGENT B0 ;  /* 0x0000000000007941 */ /* 0x000fea0003800200 */
.L_x_82:
        /* <DEDUP_REMOVED lines=10> */
.L_x_85:
[----:B------:R-:W-:Y:S05]  /*19a0*/  BSYNC.RECONVERGENT B0 ;  /* 0x0000000000007941 */ /* 0x000fea0003800200 */
.L_x_84:
        /* <DEDUP_REMOVED lines=10> */
.L_x_87:
[----:B------:R-:W-:Y:S05]  /*1a50*/  BSYNC.RECONVERGENT B0 ;  /* 0x0000000000007941 */ /* 0x000fea0003800200 */
.L_x_86:
        /* <DEDUP_REMOVED lines=10> */
.L_x_89:
[----:B------:R-:W-:Y:S05]  /*1b00*/  BSYNC.RECONVERGENT B0 ;  /* 0x0000000000007941 */ /* 0x000fea0003800200 */
.L_x_88:
        /* <DEDUP_REMOVED lines=10> */
.L_x_91:
[----:B------:R-:W-:Y:S05]  /*1bb0*/  BSYNC.RECONVERGENT B0 ;  /* 0x0000000000007941 */ /* 0x000fea0003800200 */
.L_x_90:
[----:B-1----:R-:W-:Y:S01]  /*1bc0*/  ISETP.NE.AND P0, PT, R54, R49, PT ;  /* 0x000000313600720c */ /* 0x002fe20003f05270 */
[----:B------:R-:W-:Y:S01]  /*1bd0*/  BSSY.RECONVERGENT B0, `(.L_x_92) ;  /* 0x000000a000007945 */ /* 0x000fe20003800200 */
[----:B------:R-:W-:Y:S02]  /*1be0*/  VIADD R32, R9, 0xd ;  /* 0x0000000d09207836 */ /* 0x000fe40000000000 */
[----:B0-----:R-:W-:-:S09]  /*1bf0*/  IMAD.MOV.U32 R29, RZ, RZ, R28 ;  /* 0x000000ffff1d7224 */ /* 0x001fd200078e001c */
[----:B------:R-:W-:Y:S05]  /*1c00*/  @P0 BRA `(.L_x_93) ;  /* 0x0000000000180947 */ /* 0x000fea0003800000 */
[----:B------:R-:W-:Y:S02]  /*1c10*/  VIADD R29, R28, 0x2 ;  /* 0x000000021c1d7836 */ /* 0x000fe40000000000 */
[----:B------:R-:W-:-:S03]  /*1c20*/  IMAD.MOV.U32 R49, RZ, RZ, R35 ;  /* 0x000000ffff317224 */ /* 0x000fc600078e0023 */
[----:B------:R-:W-:Y:S01]  /*1c30*/  ISETP.GE.AND P0, PT, R29, R34, PT ;  /* 0x000000221d00720c */ /* 0x000fe20003f06270 */
[----:B------:R-:W-:-:S12]  /*1c40*/  VIADD R29, R28, 0x1 ;  /* 0x000000011c1d7836 */ /* 0x000fd80000000000 */
[----:B------:R-:W-:-:S05]  /*1c50*/  @!P0 LEA R30, R28, UR6, 0x2 ;  /* 0x000000061c1e8c11 */ /* 0x000fca000f8e10ff */
[----:B------:R0:W1:Y:S02]  /*1c60*/  @!P0 LDS R49, [R30+0x8] ;  /* 0x000008001e318984 */ /* 0x0000640000000800 */
.L_x_93:
[----:B------:R-:W-:Y:S05]  /*1c70*/  BSYNC.RECONVERGENT B0 ;  /* 0x0000000000007941 */ /* 0x000fea0003800200 */
.L_x_92:
[----:B-1----:R-:W-:Y:S01]  /*1c80*/  ISETP.NE.AND P0, PT, R32, R49, PT ;  /* 0x000000312000720c */ /* 0x002fe20003f05270 */
[----:B------:R-:W-:Y:S01]  /*1c90*/  BSSY.RECONVERGENT B0, `(.L_x_94) ;  /* 0x000000a000007945 */ /* 0x000fe20003800200 */
[----:B------:R-:W-:Y:S02]  /*1ca0*/  VIADD R32, R9, 0xe ;  /* 0x0000000e09207836 */ /* 0x000fe40000000000 */
[----:B0-----:R-:W-:-:S09]  /*1cb0*/  IMAD.MOV.U32 R30, RZ, RZ, R29 ;  /* 0x000000ffff1e7224 */ /* 0x001fd200078e001d */
[----:B------:R-:W-:Y:S05]  /*1cc0*/  @P0 BRA `(.L_x_95) ;  /* 0x0000000000180947 */ /* 0x000fea0003800000 */
[C---:B------:R-:W-:Y:S02]  /*1cd0*/  VIADD R31, R29.reuse, 0x2 ;  /* 0x000000021d1f7836 */ /* 0x040fe40000000000 */
[----:B------:R-:W-:Y:S02]  /*1ce0*/  IMAD.MOV.U32 R49, RZ, RZ, R35 ;  /* 0x000000ffff317224 */ /* 0x000fe400078e0023 */
[----:B------:R-:W-:Y:S01]  /*1cf0*/  VIADD R30, R29, 0x1 ;  /* 0x000000011d1e7836 */ /* 0x000fe20000000000 */
[----:B------:R-:W-:-:S13]  /*1d00*/  ISETP.GE.AND P0, PT, R31, R34, PT ;  /* 0x000000221f00720c */ /* 0x000fda0003f06270 */
[----:B------:R-:W-:-:S05]  /*1d10*/  @!P0 LEA R31, R29, UR6, 0x2 ;  /* 0x000000061d1f8c11 */ /* 0x000fca000f8e10ff */
[----:B------:R0:W1:Y:S02]  /*1d20*/  @!P0 LDS R49, [R31+0x8] ;  /* 0x000008001f318984 */ /* 0x0000640000000800 */
.L_x_95:
[----:B------:R-:W-:Y:S05]  /*1d30*/  BSYNC.RECONVERGENT B0 ;  /* 0x0000000000007941 */ /* 0x000fea0003800200 */
.L_x_94:
        /* <DEDUP_REMOVED lines=11> */
.L_x_97:
[----:B------:R-:W-:Y:S05]  /*1df0*/  BSYNC.RECONVERGENT B0 ;  /* 0x0000000000007941 */ /* 0x000fea0003800200 */
.L_x_96:
        /* <DEDUP_REMOVED lines=11> */
.L_x_99:
[----:B------:R-:W-:Y:S05]  /*1eb0*/  BSYNC.RECONVERGENT B0 ;  /* 0x0000000000007941 */ /* 0x000fea0003800200 */
.L_x_98:
        /* <DEDUP_REMOVED lines=11> */
.L_x_101:
[----:B------:R-:W-:Y:S05]  /*1f70*/  BSYNC.RECONVERGENT B0 ;  /* 0x0000000000007941 */ /* 0x000fea0003800200 */
.L_x_100:
[----:B------:R-:W-:Y:S01]  /*1f80*/  BAR.SYNC.DEFER_BLOCKING 0x0 ;  /* 0x0000000000007b1d */ /* 0x000fe20000010000 */
[----:B-1----:R-:W-:Y:S01]  /*1f90*/  ISETP.NE.AND P0, PT, R56, R49, PT ;  /* 0x000000313800720c */ /* 0x002fe20003f05270 */
[----:B0-----:R-:W-:Y:S01]  /*1fa0*/  VIADD R34, R33, 0x1 ;  /* 0x0000000121227836 */ /* 0x001fe20000000000 */
[----:B------:R-:W-:-:S04]  /*1fb0*/  SHF.R.U32.HI R35, RZ, 0x3, R5 ;  /* 0x00000003ff237819 */ /* 0x000fc80000011605 */
[----:B------:R-:W-:-:S07]  /*1fc0*/  LOP3.LUT R35, R35, 0x7c, RZ, 0xc0, !PT ;  /* 0x0000007c23237812 */ /* 0x000fce00078ec0ff */
[----:B------:R-:W-:-:S05]  /*1fd0*/  @P0 IMAD.MOV R34, RZ, RZ, R33 ;  /* 0x000000ffff220224 */ /* 0x000fca00078e0221 */
[----:B------:R-:W-:-:S13]  /*1fe0*/  ISETP.NE.AND P0, PT, R47, R34, PT ;  /* 0x000000222f00720c */ /* 0x000fda0003f05270 */
        /* <DEDUP_REMOVED lines=9> */
[----:B0-----:R-:W-:Y:S01]  /*2080*/  ISETP.NE.AND P0, PT, R49, RZ, PT ;  /* 0x000000ff3100720c */ /* 0x001fe20003f05270 */
[----:B------:R-:W-:-:S05]  /*2090*/  IMAD.MOV.U32 R49, RZ, RZ, 0x7fffffff ;  /* 0x7fffffffff317424 */ /* 0x000fca00078e00ff */
[----:B------:R-:W-:-:S07]  /*20a0*/  SHF.R.W.U32.HI R49, RZ, R56, R49 ;  /* 0x00000038ff317219 */ /* 0x000fce0000011e31 */
[----:B------:R-:W-:-:S04]  /*20b0*/  VOTE.ANY R56, PT, P0 ;  /* 0x0000000000387806 */ /* 0x000fc800000e0100 */
[----:B------:R-:W-:Y:S01]  /*20c0*/  LOP3.LUT P0, R57, R56, RZ, R49, 0xa0, !PT ;  /* 0x000000ff38397212 */ /* 0x000fe2000780a031 */
[----:B------:R-:W-:-:S12]  /*20d0*/  IMAD.MOV.U32 R49, RZ, RZ, RZ ;  /* 0x000000ffff317224 */ /* 0x000fd800078e00ff */
        /* <DEDUP_REMOVED lines=11> */
.L_x_104:
[----:B------:R-:W-:Y:S05]  /*2190*/  BSYNC.RECONVERGENT B0 ;  /* 0x0000000000007941 */ /* 0x000fea0003800200 */
.L_x_103:
[----:B------:R0:W-:Y:S02]  /*21a0*/  STS [R2+0x20], R49 ;  /* 0x0000203102007388 */ /* 0x0001e40000000800 */
.L_x_102:
[----:B0-----:R-:W-:Y:S01]  /*21b0*/  IMAD.MOV.U32 R49, RZ, RZ, -0x1 ;  /* 0xffffffffff317424 */ /* 0x001fe200078e00ff */
[----:B------:R-:W-:Y:S01]  /*21c0*/  LOP3.LUT R56, RZ, R5, RZ, 0x33, !PT ;  /* 0x00000005ff387212 */ /* 0x000fe200078e33ff */
[----:B------:R-:W-:Y:S05]  /*21d0*/  WARPSYNC.ALL ;  /* 0x0000000000007948 */ /* 0x000fea0003800000 */
[----:B------:R-:W-:Y:S01]  /*21e0*/  SHF.R.W.U32.HI R49, RZ, R56, R49 ;  /* 0x00000038ff317219 */ /* 0x000fe20000011e31 */
[----:B------:R-:W-:Y:S03]  /*21f0*/  BAR.SYNC.DEFER_BLOCKING 0x0 ;  /* 0x0000000000007b1d */ /* 0x000fe60000010000 */
[----:B------:R-:W-:-:S03]  /*2200*/  LOP3.LUT P0, R49, R58, RZ, R49, 0xa0, !PT ;  /* 0x000000ff3a317212 */ /* 0x000fc6000780a031 */
[----:B------:R-:W-:Y:S10]  /*2210*/  BSSY.RECONVERGENT B0, `(.L_x_105) ;  /* 0x0000008000007945 */ /* 0x000ff40003800200 */
[----:B------:R-:W-:Y:S05]  /*2220*/  @!P0 BRA `(.L_x_106) ;  /* 0x0000000000148947 */ /* 0x000fea0003800000 */
[----:B------:R-:W0:Y:S01]  /*2230*/  FLO.U32 R35, R49 ;  /* 0x0000003100237300 */ /* 0x000e2200000e0000 */
[----:B------:R-:W-:-:S04]  /*2240*/  LOP3.LUT R56, R5, 0x3e0, RZ, 0xc0, !PT ;  /* 0x000003e005387812 */ /* 0x000fc800078ec0ff */
[----:B0-----:R-:W-:-:S05]  /*2250*/  IADD3 R35, PT, PT, R56, -0x1f, R35 ;  /* 0xffffffe138237810 */ /* 0x001fca0007ffe023 */
[----:B------:R-:W-:Y:S01]  /*2260*/  VIADD R56, R35, 0x1f ;  /* 0x0000001f23387836 */ /* 0x000fe20000000000 */
[----:B------:R-:W-:Y:S06]  /*2270*/  BRA `(.L_x_107) ;  /* 0x0000000000047947 */ /* 0x000fec0003800000 */
.L_x_106:
[----:B------:R0:W1:Y:S02]  /*2280*/  LDS R56, [R35+UR6+0x20] ;  /* 0x0000200623387984 */ /* 0x0000640008000800 */
.L_x_107:
[----:B------:R-:W-:Y:S05]  /*2290*/  BSYNC.RECONVERGENT B0 ;  /* 0x0000000000007941 */ /* 0x000fea0003800200 */
.L_x_105:
[----:B------:R-:W-:Y:S01]  /*22a0*/  BAR.SYNC.DEFER_BLOCKING 0x0 ;  /* 0x0000000000007b1d */ /* 0x000fe20000010000 */
[----:B01----:R-:W-:-:S07]  /*22b0*/  IMAD.IADD R35, R5, 0x1, -R56 ;  /* 0x0000000105237824 */ /* 0x003fce00078e0a38 */
.L_x_57:
[----:B------:R-:W-:-:S13]  /*22c0*/  ISETP.GT.AND P0, PT, R10, RZ, PT ;  /* 0x000000ff0a00720c */ /* 0x000fda0003f04270 */
[----:B------:R-:W-:Y:S05]  /*22d0*/  @P0 BRA `(.L_x_108) ;  /* 0x0000000800440947 */ /* 0x000fea0003800000 */
[CC--:B------:R-:W-:Y:S01]  /*22e0*/  VIMNMX R7, PT, PT, R4.reuse, R45.reuse, !PT ;  /* 0x0000002d04077248 */ /* 0x0c0fe20007fe0100 */
[----:B------:R-:W-:Y:S01]  /*22f0*/  BSSY.RECONVERGENT B0, `(.L_x_109) ;  /* 0x0000040000007945 */ /* 0x000fe20003800200 */
[----:B------:R-:W-:Y:S01]  /*2300*/  ISETP.GT.AND P0, PT, R4, R45, PT ;  /* 0x0000002d0400720c */ /* 0x000fe20003f04270 */
[----:B------:R-:W-:Y:S01]  /*2310*/  VIADD R4, R9, 0x1 ;  /* 0x0000000109047836 */ /* 0x000fe20000000000 */
[----:B------:R-:W-:Y:S02]  /*2320*/  VIMNMX R17, PT, PT, R46, R7, !PT ;  /* 0x000000072e117248 */ /* 0x000fe40007fe0100 */
[----:B------:R-:W-:Y:S02]  /*2330*/  ISETP.GT.AND P1, PT, R7, R46, PT ;  /* 0x0000002e0700720c */ /* 0x000fe40003f24270 */
[----:B------:R-:W-:Y:S02]  /*2340*/  VIMNMX R8, PT, PT, R48, R17, !PT ;  /* 0x0000001130087248 */ /* 0x000fe40007fe0100 */
[----:B------:R-:W-:-:S02]  /*2350*/  ISETP.GT.AND P2, PT, R17, R48, PT ;  /* 0x000000301100720c */ /* 0x000fc40003f44270 */
[----:B------:R-:W-:Y:S02]  /*2360*/  VIMNMX R19, PT, PT, R51, R8, !PT ;  /* 0x0000000833137248 */ /* 0x000fe40007fe0100 */
[----:B------:R-:W-:Y:S02]  /*2370*/  ISETP.GT.AND P3, PT, R8, R51, PT ;  /* 0x000000330800720c */ /* 0x000fe40003f64270 */
[----:B------:R-:W-:Y:S02]  /*2380*/  VIMNMX R7, PT, PT, R44, R19, !PT ;  /* 0x000000132c077248 */ /* 0x000fe40007fe0100 */
[----:B------:R-:W-:Y:S02]  /*2390*/  ISETP.GT.AND P4, PT, R19, R44, PT ;  /* 0x0000002c1300720c */ /* 0x000fe40003f84270 */
[----:B------:R-:W-:Y:S02]  /*23a0*/  VIMNMX R10, PT, PT, R42, R7, !PT ;  /* 0x000000072a0a7248 */ /* 0x000fe40007fe0100 */
[C---:B------:R-:W-:Y:S01]  /*23b0*/  SEL R4, R9.reuse, R4, P0 ;  /* 0x0000000409047207 */ /* 0x040fe20000000000 */
[----:B------:R-:W-:Y:S01]  /*23c0*/  @!P1 VIADD R4, R9, 0x2 ;  /* 0x0000000209049836 */ /* 0x000fe20000000000 */
[----:B------:R-:W-:Y:S01]  /*23d0*/  VIMNMX R8, PT, PT, R41, R10, !PT ;  /* 0x0000000a29087248 */ /* 0x000fe20007fe0100 */
[----:B------:R-:W-:Y:S01]  /*23e0*/  @!P2 VIADD R4, R9, 0x3 ;  /* 0x000000030904a836 */ /* 0x000fe20000000000 */
[----:B------:R-:W-:Y:S01]  /*23f0*/  ISETP.GT.AND P1, PT, R7, R42, PT ;  /* 0x0000002a0700720c */ /* 0x000fe20003f24270 */
[----:B------:R-:W-:Y:S01]  /*2400*/  @!P3 VIADD R4, R9, 0x4 ;  /* 0x000000040904b836 */ /* 0x000fe20000000000 */
[----:B------:R-:W-:-:S02]  /*2410*/  VIMNMX R17, PT, PT, R39, R8, !PT ;  /* 0x0000000827117248 */ /* 0x000fc40007fe0100 */
[----:B------:R-:W-:Y:S01]  /*2420*/  ISETP.GT.AND P5, PT, R8, R39, PT ;  /* 0x000000270800720c */ /* 0x000fe20003fa4270 */
[----:B------:R-:W-:Y:S01]  /*2430*/  @!P4 VIADD R4, R9, 0x5 ;  /* 0x000000050904c836 */ /* 0x000fe20000000000 */
[----:B------:R-:W-:Y:S02]  /*2440*/  VIMNMX R19, PT, PT, R40, R17, !PT ;  /* 0x0000001128137248 */ /* 0x000fe40007fe0100 */
[----:B------:R-:W-:Y:S02]  /*2450*/  ISETP.GT.AND P2, PT, R10, R41, PT ;  /* 0x000000290a00720c */ /* 0x000fe40003f44270 */
[----:B------:R-:W-:Y:S02]  /*2460*/  VIMNMX R8, PT, PT, R38, R19, !PT ;  /* 0x0000001326087248 */ /* 0x000fe40007fe0100 */
[----:B------:R-:W-:Y:S02]  /*2470*/  ISETP.GT.AND P0, PT, R19, R38, PT ;  /* 0x000000261300720c */ /* 0x000fe40003f04270 */
[----:B------:R-:W-:-:S02]  /*2480*/  VIMNMX R7, PT, PT, R37, R8, !PT ;  /* 0x0000000825077248 */ /* 0x000fc40007fe0100 */
[----:B------:R-:W-:Y:S02]  /*2490*/  SEL R11, R4, R11, P1 ;  /* 0x0000000b040b7207 */ /* 0x000fe40000800000 */
[----:B------:R-:W-:Y:S02]  /*24a0*/  VIMNMX R19, PT, PT, R36, R7, !PT ;  /* 0x0000000724137248 */ /* 0x000fe40007fe0100 */
[----:B------:R-:W-:Y:S02]  /*24b0*/  ISETP.GT.AND P1, PT, R7, R36, PT ;  /* 0x000000240700720c */ /* 0x000fe40003f24270 */
[----:B------:R-:W-:Y:S02]  /*24c0*/  VIMNMX R4, PT, PT, R16, R19, !PT ;  /* 0x0000001310047248 */ /* 0x000fe40007fe0100 */
[----:B------:R-:W-:Y:S02]  /*24d0*/  @P5 SEL R50, R11, R12, P2 ;  /* 0x0000000c0b325207 */ /* 0x000fe40001000000 */
[----:B------:R-:W-:-:S02]  /*24e0*/  ISETP.GT.AND P3, PT, R17, R40, PT ;  /* 0x000000281100720c */ /* 0x000fc40003f64270 */
[----:B------:R-:W-:Y:S02]  /*24f0*/  VIMNMX R7, PT, PT, R15, R4, !PT ;  /* 0x000000040f077248 */ /* 0x000fe40007fe0100 */
[----:B------:R-:W-:Y:S02]  /*2500*/  @P0 SEL R43, R50, R13, P3 ;  /* 0x0000000d322b0207 */ /* 0x000fe40001800000 */
[----:B------:R-:W-:Y:S02]  /*2510*/  ISETP.GT.AND P0, PT, R8, R37, PT ;  /* 0x000000250800720c */ /* 0x000fe40003f04270 */
[----:B------:R-:W-:Y:S02]  /*2520*/  ISETP.GT.AND P4, PT, R7, R14, PT ;  /* 0x0000000e0700720c */ /* 0x000fe40003f84270 */
[----:B------:R-:W-:Y:S02]  /*2530*/  VIMNMX R7, PT, PT, R14, R7, !PT ;  /* 0x000000070e077248 */ /* 0x000fe40007fe0100 */
[----:B------:R-:W-:-:S02]  /*2540*/  ISETP.GT.AND P2, PT, R19, R16, PT ;  /* 0x000000101300720c */ /* 0x000fc40003f44270 */
[----:B------:R-:W-:Y:S02]  /*2550*/  ISETP.GT.AND P3, PT, R4, R15, PT ;  /* 0x0000000f0400720c */ /* 0x000fe40003f64270 */
[----:B------:R-:W-:Y:S02]  /*2560*/  @P1 SEL R54, R43, R52, P0 ;  /* 0x000000342b361207 */ /* 0x000fe40000000000 */
[----:B------:R-:W-:Y:S02]  /*2570*/  ISETP.GT.AND P0, PT, R7, R6, PT ;  /* 0x000000060700720c */ /* 0x000fe40003f04270 */
[C---:B------:R-:W-:Y:S02]  /*2580*/  ISETP.GE.U32.AND P6, PT, R5.reuse, 0x80, PT ;  /* 0x000000800500780c */ /* 0x040fe40003fc6070 */
[----:B------:R-:W-:Y:S02]  /*2590*/  VIMNMX R7, PT, PT, R6, R7, !PT ;  /* 0x0000000706077248 */ /* 0x000fe40007fe0100 */
[----:B------:R-:W-:Y:S01]  /*25a0*/  ISETP.GT.U32.AND P5, PT, R5, 0x3f, PT ;  /* 0x0000003f0500780c */ /* 0x000fe20003fa4070 */
[----:B------:R-:W-:Y:S01]  /*25b0*/  @!P2 VIADD R54, R9, 0xd ;  /* 0x0000000d0936a836 */ /* 0x000fe20000000000 */
[----:B------:R-:W-:Y:S01]  /*25c0*/  ISETP.GT.U32.AND P2, PT, R5, 0x7, PT ;  /* 0x000000070500780c */ /* 0x000fe20003f44070 */
[C---:B------:R-:W-:Y:S01]  /*25d0*/  @!P3 VIADD R54, R9.reuse, 0xe ;  /* 0x0000000e0936b836 */ /* 0x040fe20000000000 */
[----:B------:R0:W-:Y:S01]  /*25e0*/  STS [R2], R7 ;  /* 0x0000000702007388 */ /* 0x0001e20000000800 */
[----:B------:R-:W-:Y:S01]  /*25f0*/  @!P4 VIADD R54, R9, 0xf ;  /* 0x0000000f0936c836 */ /* 0x000fe20000000000 */
[----:B------:R-:W-:Y:S01]  /*2600*/  ISETP.GT.U32.AND P4, PT, R5, 0x1f, PT ;  /* 0x0000001f0500780c */ /* 0x000fe20003f84070 */
[----:B------:R-:W-:Y:S01]  /*2610*/  @!P0 VIADD R54, R9, 0x10 ;  /* 0x0000001009368836 */ /* 0x000fe20000000000 */
[----:B------:R-:W-:-:S02]  /*2620*/  ISETP.GT.U32.AND P3, PT, R5, 0xf, PT ;  /* 0x0000000f0500780c */ /* 0x000fc40003f64070 */
[C---:B------:R-:W-:Y:S01]  /*2630*/  ISETP.GT.U32.AND P1, PT, R5.reuse, 0x3, PT ;  /* 0x000000030500780c */ /* 0x040fe20003f24070 */
[----:B------:R-:W-:Y:S01]  /*2640*/  IMAD.MOV.U32 R4, RZ, RZ, R54 ;  /* 0x000000ffff047224 */ /* 0x000fe200078e0036 */
[----:B------:R0:W-:Y:S01]  /*2650*/  STS [R3], R54 ;  /* 0x0000003603007388 */ /* 0x0001e20000000800 */
[----:B------:R-:W-:Y:S01]  /*2660*/  BAR.SYNC.DEFER_BLOCKING 0x0 ;  /* 0x0000000000007b1d */ /* 0x000fe20000010000 */
[----:B------:R-:W-:-:S05]  /*2670*/  ISETP.GT.U32.AND P0, PT, R5, 0x1, PT ;  /* 0x000000010500780c */ /* 0x000fca0003f04070 */
[----:B------:R-:W-:Y:S08]  /*2680*/  @P6 BRA `(.L_x_110) ;  /* 0x0000000000186947 */ /* 0x000ff00003800000 */
[----:B------:R-:W1:Y:S02]  /*2690*/  LDS R6, [R2+0x200] ;  /* 0x0002000002067984 */ /* 0x000e640000000800 */
[----:B-1----:R-:W-:-:S13]  /*26a0*/  ISETP.GT.AND P6, PT, R7, R6, PT ;  /* 0x000000060700720c */ /* 0x002fda0003fc4270 */
[----:B------:R-:W1:Y:S01]  /*26b0*/  @!P6 LDS R4, [R3+0x200] ;  /* 0x000200000304e984 */ /* 0x000e620000000800 */
[----:B0-----:R-:W-:-:S05]  /*26c0*/  @!P6 IMAD.MOV.U32 R7, RZ, RZ, R6 ;  /* 0x000000ffff07e224 */ /* 0x001fca00078e0006 */
[----:B------:R2:W-:Y:S04]  /*26d0*/  STS [R2], R7 ;  /* 0x0000000702007388 */ /* 0x0005e80000000800 */
[----:B-1----:R2:W-:Y:S02]  /*26e0*/  STS [R3], R4 ;  /* 0x0000000403007388 */ /* 0x0025e40000000800 */
.L_x_110:
[----:B------:R-:W-:Y:S05]  /*26f0*/  BSYNC.RECONVERGENT B0 ;  /* 0x0000000000007941 */ /* 0x000fea0003800200 */
.L_x_109:
[----:B------:R-:W-:Y:S01]  /*2700*/  BAR.SYNC.DEFER_BLOCKING 0x0 ;  /* 0x0000000000007b1d */ /* 0x000fe20000010000 */
[----:B------:R-:W-:-:S05]  /*2710*/  ISETP.NE.AND P6, PT, R5, RZ, PT ;  /* 0x000000ff0500720c */ /* 0x000fca0003fc5270 */
[----:B------:R-:W-:Y:S04]  /*2720*/  BSSY.RECONVERGENT B0, `(.L_x_111) ;  /* 0x0000008000007945 */ /* 0x000fe80003800200 */
[----:B------:R-:W-:Y:S05]  /*2730*/  @P5 BRA `(.L_x_112) ;  /* 0x0000000000185947 */ /* 0x000fea0003800000 */
[----:B------:R-:W1:Y:S02]  /*2740*/  LDS R6, [R2+0x100] ;  /* 0x0001000002067984 */ /* 0x000e640000000800 */
[----:B-1----:R-:W-:-:S13]  /*2750*/  ISETP.GT.AND P5, PT, R7, R6, PT ;  /* 0x000000060700720c */ /* 0x002fda0003fa4270 */
[----:B--2---:R-:W1:Y:S01]  /*2760*/  @!P5 LDS R4, [R3+0x100] ;  /* 0x000100000304d984 */ /* 0x004e620000000800 */
[----:B0-----:R-:W-:-:S05]  /*2770*/  @!P5 IMAD.MOV.U32 R7, RZ, RZ, R6 ;  /* 0x000000ffff07d224 */ /* 0x001fca00078e0006 */
[----:B------:R3:W-:Y:S04]  /*2780*/  STS [R2], R7 ;  /* 0x0000000702007388 */ /* 0x0007e80000000800 */
[----:B-1----:R3:W-:Y:S02]  /*2790*/  STS [R3], R4 ;  /* 0x0000000403007388 */ /* 0x0027e40000000800 */
.L_x_112:
[----:B------:R-:W-:Y:S05]  /*27a0*/  BSYNC.RECONVERGENT B0 ;  /* 0x0000000000007941 */ /* 0x000fea0003800200 */
.L_x_111:
[----:B------:R-:W-:Y:S06]  /*27b0*/  BAR.SYNC.DEFER_BLOCKING 0x0 ;  /* 0x0000000000007b1d */ /* 0x000fec0000010000 */
[----:B------:R-:W-:Y:S04]  /*27c0*/  BSSY.RECONVERGENT B0, `(.L_x_113) ;  /* 0x0000008000007945 */ /* 0x000fe80003800200 */
[----:B------:R-:W-:Y:S05]  /*27d0*/  @P4 BRA `(.L_x_114) ;  /* 0x0000000000184947 */ /* 0x000fea0003800000 */
[----:B------:R-:W1:Y:S02]  /*27e0*/  LDS R6, [R2+0x80] ;  /* 0x0000800002067984 */ /* 0x000e640000000800 */
[----:B-1----:R-:W-:-:S13]  /*27f0*/  ISETP.GT.AND P4, PT, R7, R6, PT ;  /* 0x000000060700720c */ /* 0x002fda0003f84270 */
[----:B--23--:R-:W1:Y:S01]  /*2800*/  @!P4 LDS R4, [R3+0x80] ;  /* 0x000080000304c984 */ /* 0x00ce620000000800 */
[----:B0-----:R-:W-:-:S05]  /*2810*/  @!P4 IMAD.MOV.U32 R7, RZ, RZ, R6 ;  /* 0x000000ffff07c224 */ /* 0x001fca00078e0006 */
[----:B------:R4:W-:Y:S04]  /*2820*/  STS [R2], R7 ;  /* 0x0000000702007388 */ /* 0x0009e80000000800 */
[----:B-1----:R4:W-:Y:S02]  /*2830*/  STS [R3], R4 ;  /* 0x0000000403007388 */ /* 0x0029e40000000800 */
.L_x_114:
[----:B------:R-:W-:Y:S05]  /*2840*/  BSYNC.RECONVERGENT B0 ;  /* 0x0000000000007941 */ /* 0x000fea0003800200 */
.L_x_113:
[----:B------:R-:W-:Y:S06]  /*2850*/  BAR.SYNC.DEFER_BLOCKING 0x0 ;  /* 0x0000000000007b1d */ /* 0x000fec0000010000 */
[----:B------:R-:W-:Y:S04]  /*2860*/  BSSY.RECONVERGENT B0, `(.L_x_115) ;  /* 0x0000008000007945 */ /* 0x000fe80003800200 */
[----:B------:R-:W-:Y:S05]  /*2870*/  @P3 BRA `(.L_x_116) ;  /* 0x0000000000183947 */ /* 0x000fea0003800000 */
[----:B------:R-:W1:Y:S02]  /*2880*/  LDS R6, [R2+0x40] ;  /* 0x0000400002067984 */ /* 0x000e640000000800 */
[----:B-1----:R-:W-:-:S13]  /*2890*/  ISETP.GT.AND P3, PT, R7, R6, PT ;  /* 0x000000060700720c */ /* 0x002fda0003f64270 */
[----:B--234-:R-:W1:Y:S01]  /*28a0*/  @!P3 LDS R4, [R3+0x40] ;  /* 0x000040000304b984 */ /* 0x01ce620000000800 */
[----:B0-----:R-:W-:-:S05]  /*28b0*/  @!P3 IMAD.MOV.U32 R7, RZ, RZ, R6 ;  /* 0x000000ffff07b224 */ /* 0x001fca00078e0006 */
[----:B------:R0:W-:Y:S04]  /*28c0*/  STS [R2], R7 ;  /* 0x0000000702007388 */ /* 0x0001e80000000800 */
[----:B-1----:R0:W-:Y:S02]  /*28d0*/  STS [R3], R4 ;  /* 0x0000000403007388 */ /* 0x0021e40000000800 */
.L_x_116:
[----:B------:R-:W-:Y:S05]  /*28e0*/  BSYNC.RECONVERGENT B0 ;  /* 0x0000000000007941 */ /* 0x000fea0003800200 */
.L_x_115:
[----:B------:R-:W-:Y:S06]  /*28f0*/  BAR.SYNC.DEFER_BLOCKING 0x0 ;  /* 0x0000000000007b1d */ /* 0x000fec0000010000 */
[----:B------:R-:W-:Y:S04]  /*2900*/  BSSY.RECONVERGENT B0, `(.L_x_117) ;  /* 0x0000008000007945 */ /* 0x000fe80003800200 */
[----:B------:R-:W-:Y:S05]  /*2910*/  @P2 BRA `(.L_x_118) ;  /* 0x0000000000182947 */ /* 0x000fea0003800000 */
[----:B------:R-:W1:Y:S02]  /*2920*/  LDS R6, [R2+0x20] ;  /* 0x0000200002067984 */ /* 0x000e640000000800 */
[----:B-1----:R-:W-:-:S13]  /*2930*/  ISETP.GT.AND P2, PT, R7, R6, PT ;  /* 0x000000060700720c */ /* 0x002fda0003f44270 */
[----:B0-234-:R-:W0:Y:S01]  /*2940*/  @!P2 LDS R4, [R3+0x20] ;  /* 0x000020000304a984 */ /* 0x01de220000000800 */
[----:B------:R-:W-:-:S05]  /*2950*/  @!P2 IMAD.MOV.U32 R7, RZ, RZ, R6 ;  /* 0x000000ffff07a224 */ /* 0x000fca00078e0006 */
[----:B------:R1:W-:Y:S04]  /*2960*/  STS [R2], R7 ;  /* 0x0000000702007388 */ /* 0x0003e80000000800 */
[----:B0-----:R1:W-:Y:S02]  /*2970*/  STS [R3], R4 ;  /* 0x0000000403007388 */ /* 0x0013e40000000800 */
.L_x_118:
[----:B------:R-:W-:Y:S05]  /*2980*/  BSYNC.RECONVERGENT B0 ;  /* 0x0000000000007941 */ /* 0x000fea0003800200 */
.L_x_117:
[----:B------:R-:W-:Y:S06]  /*2990*/  BAR.SYNC.DEFER_BLOCKING 0x0 ;  /* 0x0000000000007b1d */ /* 0x000fec0000010000 */
[----:B------:R-:W-:Y:S04]  /*29a0*/  BSSY.RECONVERGENT B0, `(.L_x_119) ;  /* 0x0000008000007945 */ /* 0x000fe80003800200 */
[----:B------:R-:W-:Y:S05]  /*29b0*/  @P1 BRA `(.L_x_120) ;  /* 0x0000000000181947 */ /* 0x000fea0003800000 */
[----:B------:R-:W5:Y:S02]  /*29c0*/  LDS R6, [R2+0x10] ;  /* 0x0000100002067984 */ /* 0x000f640000000800 */
[----:B-----5:R-:W-:-:S13]  /*29d0*/  ISETP.GT.AND P1, PT, R7, R6, PT ;  /* 0x000000060700720c */ /* 0x020fda0003f24270 */
[----:B01234-:R-:W0:Y:S01]  /*29e0*/  @!P1 LDS R4, [R3+0x10] ;  /* 0x0000100003049984 */ /* 0x01fe220000000800 */
[----:B------:R-:W-:-:S05]  /*29f0*/  @!P1 IMAD.MOV.U32 R7, RZ, RZ, R6 ;  /* 0x000000ffff079224 */ /* 0x000fca00078e0006 */
[----:B------:R1:W-:Y:S04]  /*2a00*/  STS [R2], R7 ;  /* 0x0000000702007388 */ /* 0x0003e80000000800 */
[----:B0-----:R1:W-:Y:S02]  /*2a10*/  STS [R3], R4 ;  /* 0x0000000403007388 */ /* 0x0013e40000000800 */
.L_x_120:
[----:B------:R-:W-:Y:S05]  /*2a20*/  BSYNC.RECONVERGENT B0 ;  /* 0x0000000000007941 */ /* 0x000fea0003800200 */
.L_x_119:
        /* <DEDUP_REMOVED lines=9> */
.L_x_122:
[----:B------:R-:W-:Y:S05]  /*2ac0*/  BSYNC.RECONVERGENT B0 ;  /* 0x0000000000007941 */ /* 0x000fea0003800200 */
.L_x_121:
[----:B------:R-:W-:Y:S06]  /*2ad0*/  BAR.SYNC.DEFER_BLOCKING 0x0 ;  /* 0x0000000000007b1d */ /* 0x000fec0000010000 */
[----:B------:R-:W5:Y:S02]  /*2ae0*/  @!P6 LDS R6, [UR6+0x4] ;  /* 0x00000406ff06e984 */ /* 0x000f640008000800 */
[----:B-----5:R-:W-:Y:S02]  /*2af0*/  ISETP.GT.OR P0, PT, R7, R6, P6 ;  /* 0x000000060700720c */ /* 0x020fe40003704670 */
[----:B01234-:R-:W-:-:S11]  /*2b00*/  @!P6 VIMNMX R7, PT, PT, R6, R7, !PT ;  /* 0x000000070607e248 */ /* 0x01ffd60007fe0100 */
[----:B------:R-:W0:Y:S04]  /*2b10*/  @!P0 LDS R4, [UR6+0x4408] ;  /* 0x00440806ff048984 */ /* 0x000e280008000800 */
[----:B------:R1:W-:Y:S04]  /*2b20*/  @!P6 STS [R2], R7 ;  /* 0x000000070200e388 */ /* 0x0003e80000000800 */
[----:B0-----:R1:W-:Y:S01]  /*2b30*/  @!P6 STS [R3], R4 ;  /* 0x000000040300e388 */ /* 0x0013e20000000800 */
[----:B------:R-:W-:Y:S06]  /*2b40*/  BAR.SYNC.DEFER_BLOCKING 0x0 ;  /* 0x0000000000007b1d */ /* 0x000fec0000010000 */
[----:B------:R-:W-:Y:S05]  /*2b50*/  @P6 EXIT ;  /* 0x000000000000694d */ /* 0x000fea0003800000 */
[----:B-1----:R-:W0:Y:S01]  /*2b60*/  LDS R7, [UR6] ;  /* 0x00000006ff077984 */ /* 0x002e220008000800 */
[----:B------:R-:W1:Y:S03]  /*2b70*/  LDC.64 R2, c[0x0][0x3c0] ;  /* 0x0000f000ff027b82 */ /* 0x000e660000000a00 */
[----:B------:R-:W2:Y:S05]  /*2b80*/  LDS R9, [UR6+0x4404] ;  /* 0x00440406ff097984 */ /* 0x000eaa0008000800 */
[----:B------:R-:W3:Y:S01]  /*2b90*/  LDC.64 R4, c[0x0][0x3c8] ;  /* 0x0000f200ff047b82 */ /* 0x000ee20000000a00 */
[----:B-1----:R-:W-:-:S04]  /*2ba0*/  IMAD.WIDE.U32 R2, R0, 0x4, R2 ;  /* 0x0000000400027825 */ /* 0x002fc800078e0002 */
[----:B---3--:R-:W-:Y:S01]  /*2bb0*/  IMAD.WIDE.U32 R4, R0, 0x4, R4 ;  /* 0x0000000400047825 */ /* 0x008fe200078e0004 */
[----:B0-----:R-:W-:Y:S04]  /*2bc0*/  STG.E desc[UR8][R2.64], R7 ;  /* 0x0000000702007986 */ /* 0x001fe8000c101908 */
[----:B--2---:R-:W-:Y:S01]  /*2bd0*/  STG.E desc[UR8][R4.64], R9 ;  /* 0x0000000904007986 */ /* 0x004fe2000c101908 */
[----:B------:R-:W-:Y:S05]  /*2be0*/  EXIT ;  /* 0x000000000000794d */ /* 0x000fea0003800000 */
.L_x_108:
[----:B------:R-:W-:Y:S01]  /*2bf0*/  ISETP.NE.AND P2, PT, R47, R18, PT ;  /* 0x000000122f00720c */ /* 0x000fe20003f45270 */
[----:B------:R-:W-:Y:S01]  /*2c00*/  BSSY.RECONVERGENT B0, `(.L_x_123) ;  /* 0x0000074000007945 */ /* 0x000fe20003800200 */
[----:B------:R-:W-:Y:S02]  /*2c10*/  ISETP.NE.AND P4, PT, R18, R19, PT ;  /* 0x000000131200720c */ /* 0x000fe40003f85270 */
[----:B------:R-:W-:Y:S02]  /*2c20*/  SEL R50, R4, RZ, !P2 ;  /* 0x000000ff04327207 */ /* 0x000fe40005000000 */
[----:B------:R-:W-:Y:S02]  /*2c30*/  ISETP.NE.AND P3, PT, R19, R20, PT ;  /* 0x000000141300720c */ /* 0x000fe40003f65270 */
[----:B------:R-:W-:Y:S02]  /*2c40*/  VIMNMX R43, PT, PT, R45, R50, !PT ;  /* 0x000000322d2b7248 */ /* 0x000fe40007fe0100 */
[----:B------:R-:W-:-:S02]  /*2c50*/  ISETP.GE.AND P0, PT, R50, R45, PT ;  /* 0x0000002d3200720c */ /* 0x000fc40003f06270 */
[----:B------:R-:W-:Y:S02]  /*2c60*/  SEL R47, R43, RZ, !P4 ;  /* 0x000000ff2b2f7207 */ /* 0x000fe40006000000 */
[----:B------:R-:W-:Y:S02]  /*2c70*/  P2R R61, PR, RZ, 0x4 ;  /* 0x00000004ff3d7803 */ /* 0x000fe40000000000 */
[----:B------:R-:W-:Y:S02]  /*2c80*/  VIMNMX R45, PT, PT, R46, R47, !PT ;  /* 0x0000002f2e2d7248 */ /* 0x000fe40007fe0100 */
[----:B------:R-:W-:Y:S02]  /*2c90*/  ISETP.GE.AND P1, PT, R47, R46, PT ;  /* 0x0000002e2f00720c */ /* 0x000fe40003f26270 */
[----:B------:R-:W-:Y:S02]  /*2ca0*/  SEL R49, R45, RZ, !P3 ;  /* 0x000000ff2d317207 */ /* 0x000fe40005800000 */
[C---:B------:R-:W-:Y:S01]  /*2cb0*/  SEL R47, R9.reuse, 0xffffffff, !P2 ;  /* 0xffffffff092f7807 */ /* 0x040fe20005000000 */
[----:B------:R-:W-:Y:S01]  /*2cc0*/  @!P0 VIADD R47, R9, 0x1 ;  /* 0x00000001092f8836 */ /* 0x000fe20000000000 */
[----:B------:R-:W-:-:S02]  /*2cd0*/  ISETP.NE.AND P2, PT, R20, R21, PT ;  /* 0x000000151400720c */ /* 0x000fc40003f45270 */
[----:B------:R-:W-:Y:S02]  /*2ce0*/  VIMNMX R46, PT, PT, R48, R49, !PT ;  /* 0x00000031302e7248 */ /* 0x000fe40007fe0100 */
[----:B------:R-:W-:Y:S02]  /*2cf0*/  ISETP.GE.AND P0, PT, R49, R48, PT ;  /* 0x000000303100720c */ /* 0x000fe40003f06270 */
[----:B------:R-:W-:Y:S01]  /*2d00*/  SEL R48, R47, 0xffffffff, !P4 ;  /* 0xffffffff2f307807 */ /* 0x000fe20006000000 */
[----:B------:R-:W-:Y:S01]  /*2d10*/  @!P1 VIADD R48, R9, 0x2 ;  /* 0x0000000209309836 */ /* 0x000fe20000000000 */
[----:B------:R-:W-:Y:S02]  /*2d20*/  SEL R50, R46, RZ, !P2 ;  /* 0x000000ff2e327207 */ /* 0x000fe40005000000 */
[----:B------:R-:W-:Y:S02]  /*2d30*/  P2R R63, PR, RZ, 0x8 ;  /* 0x00000008ff3f7803 */ /* 0x000fe40000000000 */
[----:B------:R-:W-:-:S02]  /*2d40*/  ISETP.GE.AND P1, PT, R50, R51, PT ;  /* 0x000000333200720c */ /* 0x000fc40003f26270 */
[----:B------:R-:W-:Y:S02]  /*2d50*/  VIMNMX R51, PT, PT, R51, R50, !PT ;  /* 0x0000003233337248 */ /* 0x000fe40007fe0100 */
[----:B------:R-:W-:Y:S01]  /*2d60*/  SEL R50, R48, 0xffffffff, !P3 ;  /* 0xffffffff30327807 */ /* 0x000fe20005800000 */
[----:B------:R-:W-:Y:S01]  /*2d70*/  @!P0 VIADD R50, R9, 0x3 ;  /* 0x0000000309328836 */ /* 0x000fe20000000000 */
[----:B------:R-:W-:Y:S02]  /*2d80*/  ISETP.NE.AND P3, PT, R21, R22, PT ;  /* 0x000000161500720c */ /* 0x000fe40003f65270 */
[----:B------:R-:W-:Y:S02]  /*2d90*/  P2R R64, PR, RZ, 0x4 ;  /* 0x00000004ff407803 */ /* 0x000fe40000000000 */
[----:B------:R-:W-:Y:S02]  /*2da0*/  SEL R53, R51, RZ, !P3 ;  /* 0x000000ff33357207 */ /* 0x000fe40005800000 */
[----:B------:R-:W-:Y:S01]  /*2db0*/  SEL R49, R50, 0xffffffff, !P2 ;  /* 0xffffffff32317807 */ /* 0x000fe20005000000 */
[----:B------:R-:W-:Y:S01]  /*2dc0*/  @!P1 VIADD R49, R9, 0x4 ;  /* 0x0000000409319836 */ /* 0x000fe20000000000 */
[----:B------:R-:W-:-:S02]  /*2dd0*/  ISETP.GE.AND P0, PT, R53, R44, PT ;  /* 0x0000002c3500720c */ /* 0x000fc40003f06270 */
[----:B------:R-:W-:Y:S02]  /*2de0*/  VIMNMX R52, PT, PT, R44, R53, !PT ;  /* 0x000000352c347248 */ /* 0x000fe40007fe0100 */
[----:B------:R-:W-:Y:S02]  /*2df0*/  ISETP.NE.AND P2, PT, R22, R23, PT ;  /* 0x000000171600720c */ /* 0x000fe40003f45270 */
[----:B------:R-:W-:Y:S02]  /*2e00*/  SEL R44, R49, 0xffffffff, !P3 ;  /* 0xffffffff312c7807 */ /* 0x000fe40005800000 */
[----:B------:R-:W-:Y:S02]  /*2e10*/  SEL R53, R52, RZ, !P2 ;  /* 0x000000ff34357207 */ /* 0x000fe40005000000 */
[----:B------:R-:W-:Y:S02]  /*2e20*/  P2R R66, PR, RZ, 0x4 ;  /* 0x00000004ff427803 */ /* 0x000fe40000000000 */
[----:B------:R-:W-:Y:S01]  /*2e30*/  P2R R65, PR, RZ, 0x8 ;  /* 0x00000008ff417803 */ /* 0x000fe20000000000 */
[----:B------:R-:W-:Y:S01]  /*2e40*/  @!P0 VIADD R44, R9, 0x5 ;  /* 0x00000005092c8836 */ /* 0x000fe20000000000 */
[----:B------:R-:W-:-:S02]  /*2e50*/  ISETP.GE.AND P0, PT, R53, R42, PT ;  /* 0x0000002a3500720c */ /* 0x000fc40003f06270 */
[----:B------:R-:W-:Y:S02]  /*2e60*/  VIMNMX R42, PT, PT, R42, R53, !PT ;  /* 0x000000352a2a7248 */ /* 0x000fe40007fe0100 */
[----:B------:R-:W-:-:S09]  /*2e70*/  P2R R62, PR, RZ, 0x10 ;  /* 0x00000010ff3e7803 */ /* 0x000fd20000000000 */
[----:B------:R-:W-:Y:S02]  /*2e80*/  @P0 SEL R11, R44, 0xffffffff, !P2 ;  /* 0xffffffff2c0b0807 */ /* 0x000fe40005000000 */
[----:B------:R-:W-:-:S04]  /*2e90*/  ISETP.NE.AND P0, PT, R23, R24, PT ;  /* 0x000000181700720c */ /* 0x000fc80003f05270 */
[----:B------:R-:W-:-:S04]  /*2ea0*/  SEL R54, R42, RZ, !P0 ;  /* 0x000000ff2a367207 */ /* 0x000fc80004000000 */
[----:B------:R-:W-:Y:S02]  /*2eb0*/  ISETP.GE.AND P1, PT, R54, R41, PT ;  /* 0x000000293600720c */ /* 0x000fe40003f26270 */
[----:B------:R-:W-:-:S11]  /*2ec0*/  VIMNMX R53, PT, PT, R41, R54, !PT ;  /* 0x0000003629357248 */ /* 0x000fd60007fe0100 */
[----:B------:R-:W-:Y:S02]  /*2ed0*/  @P1 SEL R12, R11, 0xffffffff, !P0 ;  /* 0xffffffff0b0c1807 */ /* 0x000fe40004000000 */
[----:B------:R-:W-:-:S04]  /*2ee0*/  ISETP.NE.AND P1, PT, R24, R25, PT ;  /* 0x000000191800720c */ /* 0x000fc80003f25270 */
[----:B------:R-:W-:Y:S02]  /*2ef0*/  SEL R54, R53, RZ, !P1 ;  /* 0x000000ff35367207 */ /* 0x000fe40004800000 */
[----:B------:R-:W-:Y:S02]  /*2f00*/  SEL R41, R12, 0xffffffff, !P1 ;  /* 0xffffffff0c297807 */ /* 0x000fe40004800000 */
[----:B------:R-:W-:Y:S02]  /*2f10*/  ISETP.GE.AND P2, PT, R54, R39, PT ;  /* 0x000000273600720c */ /* 0x000fe40003f46270 */
[----:B------:R-:W-:-:S11]  /*2f20*/  VIMNMX R39, PT, PT, R39, R54, !PT ;  /* 0x0000003627277248 */ /* 0x000fd60007fe0100 */
[----:B------:R-:W-:Y:S01]  /*2f30*/  @!P2 VIADD R41, R9, 0x8 ;  /* 0x000000080929a836 */ /* 0x000fe20000000000 */
        /* <DEDUP_REMOVED lines=25> */
[----:B------:R-:W-:Y:S02]  /*30d0*/  P2R R68, PR, RZ, 0x40 ;  /* 0x00000040ff447803 */ /* 0x000fe40000000000 */
        /* <DEDUP_REMOVED lines=26> */
[----:B------:R-:W-:Y:S02]  /*3280*/  P2R R73, PR, RZ, 0x40 ;  /* 0x00000040ff497803 */ /* 0x000fe40000000000 */
[----:B------:R-:W-:Y:S02]  /*3290*/  SEL R67, R6, RZ, !P6 ;  /* 0x000000ff06437207 */ /* 0x000fe40007000000 */
[----:B------:R-:W-:Y:S02]  /*32a0*/  SEL R34, R60, 0xffffffff, !P6 ;  /* 0xffffffff3c227807 */ /* 0x000fe40007000000 */
[----:B------:R-:W-:Y:S01]  /*32b0*/  ISETP.GE.AND P6, PT, R35, 0x1, PT ;  /* 0x000000012300780c */ /* 0x000fe20003fc6270 */
[----:B------:R0:W-:Y:S04]  /*32c0*/  STS [R2], R67 ;  /* 0x0000004302007388 */ /* 0x0001e80000000800 */
[----:B------:R0:W-:Y:S01]  /*32d0*/  STS [R3], R34 ;  /* 0x0000002203007388 */ /* 0x0001e20000000800 */
[----:B------:R-:W-:Y:S07]  /*32e0*/  BAR.SYNC.DEFER_BLOCKING 0x0 ;  /* 0x0000000000007b1d */ /* 0x000fee0000010000 */
[----:B------:R-:W-:Y:S05]  /*32f0*/  @!P6 BRA `(.L_x_124) ;  /* 0x000000000010e947 */ /* 0x000fea0003800000 */
[----:B------:R-:W1:Y:S02]  /*3300*/  LDS R72, [R2+-0x4] ;  /* 0xfffffc0002487984 */ /* 0x000e640000000800 */
[----:B-1----:R-:W-:-:S13]  /*3310*/  ISETP.GT.AND P6, PT, R67, R72, PT ;  /* 0x000000484300720c */ /* 0x002fda0003fc4270 */
[----:B0-----:R1:W2:Y:S01]  /*3320*/  @!P6 LDS R34, [R3+-0x4] ;  /* 0xfffffc000322e984 */ /* 0x0012a20000000800 */
[----:B------:R-:W-:-:S07]  /*3330*/  @!P6 IMAD.MOV.U32 R67, RZ, RZ, R72 ;  /* 0x000000ffff43e224 */ /* 0x000fce00078e0048 */
.L_x_124:
[----:B------:R-:W-:Y:S05]  /*3340*/  BSYNC.RECONVERGENT B0 ;  /* 0x0000000000007941 */ /* 0x000fea0003800200 */
.L_x_123:
[----:B------:R-:W-:Y:S01]  /*3350*/  ISETP.GE.AND P6, PT, R35, 0x2, PT ;  /* 0x000000022300780c */ /* 0x000fe20003fc6270 */
[----:B------:R3:W-:Y:S01]  /*3360*/  STS [R2+0x400], R67 ;  /* 0x0004004302007388 */ /* 0x0007e20000000800 */
[----:B------:R-:W-:Y:S03]  /*3370*/  BSSY.RECONVERGENT B0, `(.L_x_125) ;  /* 0x0000008000007945 */ /* 0x000fe60003800200 */
[----:B--2---:R3:W-:Y:S01]  /*3380*/  STS [R3+0x400], R34 ;  /* 0x0004002203007388 */ /* 0x0047e20000000800 */
[----:B------:R-:W-:Y:S07]  /*3390*/  BAR.SYNC.DEFER_BLOCKING 0x0 ;  /* 0x0000000000007b1d */ /* 0x000fee0000010000 */
[----:B------:R-:W-:Y:S05]  /*33a0*/  @!P6 BRA `(.L_x_126) ;  /* 0x000000000010e947 */ /* 0x000fea0003800000 */
[----:B------:R-:W2:Y:S02]  /*33b0*/  LDS R72, [R2+0x3f8] ;  /* 0x0003f80002487984 */ /* 0x000ea40000000800 */
[----:B--2---:R-:W-:-:S13]  /*33c0*/  ISETP.GT.AND P6, PT, R67, R72, PT ;  /* 0x000000484300720c */ /* 0x004fda0003fc4270 */
[----:B0--3--:R2:W4:Y:S01]  /*33d0*/  @!P6 LDS R34, [R3+0x3f8] ;  /* 0x0003f8000322e984 */ /* 0x0095220000000800 */
[----:B------:R-:W-:-:S07]  /*33e0*/  @!P6 IMAD.MOV.U32 R67, RZ, RZ, R72 ;  /* 0x000000ffff43e224 */ /* 0x000fce00078e0048 */
.L_x_126:
[----:B------:R-:W-:Y:S05]  /*33f0*/  BSYNC.RECONVERGENT B0 ;  /* 0x0000000000007941 */ /* 0x000fea0003800200 */
.L_x_125:
[----:B------:R-:W-:Y:S01]  /*3400*/  ISETP.GE.AND P6, PT, R35, 0x4, PT ;  /* 0x000000042300780c */ /* 0x000fe20003fc6270 */
[----:B------:R0:W-:Y:S01]  /*3410*/  STS [R2], R67 ;  /* 0x0000004302007388 */ /* 0x0001e20000000800 */
[----:B------:R-:W-:Y:S03]  /*3420*/  BSSY.RECONVERGENT B0, `(.L_x_127) ;  /* 0x0000008000007945 */ /* 0x000fe60003800200 */
[----:B----4-:R0:W-:Y:S01]  /*3430*/  STS [R3], R34 ;  /* 0x0000002203007388 */ /* 0x0101e20000000800 */
[----:B------:R-:W-:Y:S07]  /*3440*/  BAR.SYNC.DEFER_BLOCKING 0x0 ;  /* 0x0000000000007b1d */ /* 0x000fee0000010000 */
[----:B------:R-:W-:Y:S05]  /*3450*/  @!P6 BRA `(.L_x_128) ;  /* 0x000000000010e947 */ /* 0x000fea0003800000 */
[----:B------:R-:W4:Y:S02]  /*3460*/  LDS R72, [R2+-0x10] ;  /* 0xfffff00002487984 */ /* 0x000f240000000800 */
[----:B----4-:R-:W-:-:S13]  /*3470*/  ISETP.GT.AND P6, PT, R67, R72, PT ;  /* 0x000000484300720c */ /* 0x010fda0003fc4270 */
[----:B0--3--:R4:W0:Y:S01]  /*3480*/  @!P6 LDS R34, [R3+-0x10] ;  /* 0xfffff0000322e984 */ /* 0x0098220000000800 */
[----:B------:R-:W-:-:S07]  /*3490*/  @!P6 IMAD.MOV.U32 R67, RZ, RZ, R72 ;  /* 0x000000ffff43e224 */ /* 0x000fce00078e0048 */
.L_x_128:
[----:B------:R-:W-:Y:S05]  /*34a0*/  BSYNC.RECONVERGENT B0 ;  /* 0x0000000000007941 */ /* 0x000fea0003800200 */
.L_x_127:
[----:B------:R-:W-:Y:S01]  /*34b0*/  ISETP.GE.AND P6, PT, R35, 0x8, PT ;  /* 0x000000082300780c */ /* 0x000fe20003fc6270 */
[----:B------:R1:W-:Y:S01]  /*34c0*/  STS [R2+0x400], R67 ;  /* 0x0004004302007388 */ /* 0x0003e20000000800 */
[----:B------:R-:W-:Y:S03]  /*34d0*/  BSSY.RECONVERGENT B0, `(.L_x_129) ;  /* 0x0000008000007945 */ /* 0x000fe60003800200 */
[----:B0-----:R1:W-:Y:S01]  /*34e0*/  STS [R3+0x400], R34 ;  /* 0x0004002203007388 */ /* 0x0013e20000000800 */
[----:B------:R-:W-:Y:S07]  /*34f0*/  BAR.SYNC.DEFER_BLOCKING 0x0 ;  /* 0x0000000000007b1d */ /* 0x000fee0000010000 */
[----:B------:R-:W-:Y:S05]  /*3500*/  @!P6 BRA `(.L_x_130) ;  /* 0x000000000010e947 */ /* 0x000fea0003800000 */
[----:B------:R-:W0:Y:S02]  /*3510*/  LDS R72, [R2+0x3e0] ;  /* 0x0003e00002487984 */ /* 0x000e240000000800 */
[----:B0-----:R-:W-:-:S13]  /*3520*/  ISETP.GT.AND P6, PT, R67, R72, PT ;  /* 0x000000484300720c */ /* 0x001fda0003fc4270 */
[----:B-1-3--:R0:W1:Y:S01]  /*3530*/  @!P6 LDS R34, [R3+0x3e0] ;  /* 0x0003e0000322e984 */ /* 0x00a0620000000800 */
[----:B------:R-:W-:-:S07]  /*3540*/  @!P6 IMAD.MOV.U32 R67, RZ, RZ, R72 ;  /* 0x000000ffff43e224 */ /* 0x000fce00078e0048 */
.L_x_130:
[----:B------:R-:W-:Y:S05]  /*3550*/  BSYNC.RECONVERGENT B0 ;  /* 0x0000000000007941 */ /* 0x000fea0003800200 */
.L_x_129:
[----:B------:R-:W-:Y:S01]  /*3560*/  ISETP.GE.AND P6, PT, R35, 0x10, PT ;  /* 0x000000102300780c */ /* 0x000fe20003fc6270 */
[----:B------:R0:W-:Y:S01]  /*3570*/  STS [R2], R67 ;  /* 0x0000004302007388 */ /* 0x0001e20000000800 */
[----:B------:R-:W-:Y:S03]  /*3580*/  BSSY.RECONVERGENT B0, `(.L_x_131) ;  /* 0x0000008000007945 */ /* 0x000fe60003800200 */
[----:B-1----:R0:W-:Y:S01]  /*3590*/  STS [R3], R34 ;  /* 0x0000002203007388 */ /* 0x0021e20000000800 */
[----:B------:R-:W-:Y:S07]  /*35a0*/  BAR.SYNC.DEFER_BLOCKING 0x0 ;  /* 0x0000000000007b1d */ /* 0x000fee0000010000 */
[----:B------:R-:W-:Y:S05]  /*35b0*/  @!P6 BRA `(.L_x_132) ;  /* 0x000000000010e947 */ /* 0x000fea0003800000 */
[----:B------:R-:W1:Y:S02]  /*35c0*/  LDS R72, [R2+-0x40] ;  /* 0xffffc00002487984 */ /* 0x000e640000000800 */
[----:B-1----:R-:W-:-:S13]  /*35d0*/  ISETP.GT.AND P6, PT, R67, R72, PT ;  /* 0x000000484300720c */ /* 0x002fda0003fc4270 */
[----:B0--3--:R1:W0:Y:S01]  /*35e0*/  @!P6 LDS R34, [R3+-0x40] ;  /* 0xffffc0000322e984 */ /* 0x0092220000000800 */
[----:B------:R-:W-:-:S07]  /*35f0*/  @!P6 IMAD.MOV.U32 R67, RZ, RZ, R72 ;  /* 0x000000ffff43e224 */ /* 0x000fce00078e0048 */
.L_x_132:
[----:B------:R-:W-:Y:S05]  /*3600*/  BSYNC.RECONVERGENT B0 ;  /* 0x0000000000007941 */ /* 0x000fea0003800200 */
.L_x_131:
        /* <DEDUP_REMOVED lines=10> */
.L_x_134:
[----:B------:R-:W-:Y:S05]  /*36b0*/  BSYNC.RECONVERGENT B0 ;  /* 0x0000000000007941 */ /* 0x000fea0003800200 */
.L_x_133:
        /* <DEDUP_REMOVED lines=10> */
.L_x_136:
[----:B------:R-:W-:Y:S05]  /*3760*/  BSYNC.RECONVERGENT B0 ;  /* 0x0000000000007941 */ /* 0x000fea0003800200 */
.L_x_135:
        /* <DEDUP_REMOVED lines=10> */
.L_x_138:
[----:B------:R-:W-:Y:S05]  /*3810*/  BSYNC.RECONVERGENT B0 ;  /* 0x0000000000007941 */ /* 0x000fea0003800200 */
.L_x_137:
[----:B------:R-:W-:Y:S01]  /*3820*/  STS [R2], R67 ;  /* 0x0000004302007388 */ /* 0x000fe20000000800 */
[----:B------:R-:W-:Y:S01]  /*3830*/  ISETP.NE.AND P6, PT, R5, RZ, PT ;  /* 0x000000ff0500720c */ /* 0x000fe20003fc5270 */
[----:B------:R-:W-:Y:S01]  /*3840*/  IMAD.MOV.U32 R35, RZ, RZ, RZ ;  /* 0x000000ffff237224 */ /* 0x000fe200078e00ff */
[----:B------:R-:W-:Y:S01]  /*3850*/  P2R R72, PR, RZ, 0x2 ;  /* 0x00000002ff487803 */ /* 0x000fe20000000000 */
[----:B-1----:R-:W-:Y:S01]  /*3860*/  STS [R3], R34 ;  /* 0x0000002203007388 */ /* 0x002fe20000000800 */
[----:B------:R-:W-:Y:S01]  /*3870*/  BAR.SYNC.DEFER_BLOCKING 0x0 ;  /* 0x0000000000007b1d */ /* 0x000fe20000010000 */
[----:B------:R-:W-:Y:S01]  /*3880*/  ISETP.NE.AND P1, PT, R62, RZ, PT ;  /* 0x000000ff3e00720c */ /* 0x000fe20003f25270 */
[----:B------:R-:W-:Y:S01]  /*3890*/  IMAD.MOV.U32 R62, RZ, RZ, -0x1 ;  /* 0xffffffffff3e7424 */ /* 0x000fe200078e00ff */
[----:B------:R-:W-:Y:S02]  /*38a0*/  P2R R74, PR, RZ, 0x4 ;  /* 0x00000004ff4a7803 */ /* 0x000fe40000000000 */
[----:B------:R-:W-:-:S02]  /*38b0*/  ISETP.NE.AND P2, PT, R63, RZ, PT ;  /* 0x000000ff3f00720c */ /* 0x000fc40003f45270 */
[----:B------:R-:W-:Y:S02]  /*38c0*/  P2R R63, PR, RZ, 0x8 ;  /* 0x00000008ff3f7803 */ /* 0x000fe40000000000 */
[----:B------:R-:W-:Y:S02]  /*38d0*/  ISETP.NE.AND P3, PT, R64, RZ, PT ;  /* 0x000000ff4000720c */ /* 0x000fe40003f65270 */
[----:B------:R-:W-:Y:S02]  /*38e0*/  P2R R64, PR, RZ, 0x10 ;  /* 0x00000010ff407803 */ /* 0x000fe40000000000 */
[----:B------:R-:W-:Y:S02]  /*38f0*/  ISETP.NE.AND P4, PT, R65, RZ, PT ;  /* 0x000000ff4100720c */ /* 0x000fe40003f85270 */
[----:B------:R-:W-:Y:S02]  /*3900*/  P2R R65, PR, RZ, 0x20 ;  /* 0x00000020ff417803 */ /* 0x000fe40000000000 */
[----:B------:R-:W-:Y:S01]  /*3910*/  ISETP.NE.AND P5, PT, R61, RZ, PT ;  /* 0x000000ff3d00720c */ /* 0x000fe20003fa5270 */
[----:B------:R3:W1:Y:S04]  /*3920*/  @P6 LDS R35, [R2+-0x4] ;  /* 0xfffffc0002236984 */ /* 0x0006680000000800 */
[----:B------:R0:W5:Y:S08]  /*3930*/  @P6 LDS R62, [R3+-0x4] ;  /* 0xfffffc00033e6984 */ /* 0x0001700000000800 */
[----:B------:R-:W-:-:S02]  /*3940*/  @P5 LEA R77, R17, UR6, 0x2 ;  /* 0x00000006114d5c11 */ /* 0x000fc4000f8e10ff */
[----:B------:R-:W-:Y:S02]  /*3950*/  @P5 LEA R76, R17, UR4, 0x2 ;  /* 0x00000004114c5c11 */ /* 0x000fe4000f8e10ff */
[C---:B---3--:R-:W-:Y:S02]  /*3960*/  @P1 LEA R2, R18.reuse, UR6, 0x2 ;  /* 0x0000000612021c11 */ /* 0x048fe4000f8e10ff */
[----:B0-2-4-:R-:W-:Y:S02]  /*3970*/  @P1 LEA R3, R18, UR4, 0x2 ;  /* 0x0000000412031c11 */ /* 0x015fe4000f8e10ff */
[C---:B------:R-:W-:Y:S02]  /*3980*/  @P2 LEA R17, R19.reuse, UR6, 0x2 ;  /* 0x0000000613112c11 */ /* 0x040fe4000f8e10ff */
[----:B------:R-:W-:Y:S02]  /*3990*/  @P2 LEA R19, R19, UR4, 0x2 ;  /* 0x0000000413132c11 */ /* 0x000fe4000f8e10ff */
[----:B-1----:R-:W-:-:S02]  /*39a0*/  @P5 ISETP.GT.AND P6, PT, R35, R4, PT ;  /* 0x000000042300520c */ /* 0x002fc40003fc4270 */
[----:B------:R-:W-:Y:S01]  /*39b0*/  @P5 VIMNMX R61, PT, PT, R4, R35, !PT ;  /* 0x00000023043d5248 */ /* 0x000fe20007fe0100 */
[----:B------:R-:W-:Y:S01]  /*39c0*/  @P5 IMAD.MOV.U32 R35, RZ, RZ, RZ ;  /* 0x000000ffff235224 */ /* 0x000fe200078e00ff */
[----:B-----5:R-:W-:Y:S01]  /*39d0*/  @P5 SEL R75, R62, R9, P6 ;  /* 0x000000093e4b5207 */ /* 0x020fe20003000000 */
[----:B------:R-:W0:Y:S01]  /*39e0*/  LDS R4, [UR6+0x3fc] ;  /* 0x0003fc06ff047984 */ /* 0x000e220008000800 */
[----:B------:R-:W-:Y:S02]  /*39f0*/  @P5 IMAD.MOV.U32 R62, RZ, RZ, -0x1 ;  /* 0xffffffffff3e5424 */ /* 0x000fe400078e00ff */
[----:B------:R-:W-:Y:S01]  /*3a00*/  @P1 ISETP.GT.AND P6, PT, R35, R43, PT ;  /* 0x0000002b2300120c */ /* 0x000fe20003fc4270 */
[----:B------:R-:W1:Y:S01]  /*3a10*/  LDS R9, [UR6+0x4800] ;  /* 0x00480006ff097984 */ /* 0x000e620008000800 */
[----:B------:R-:W-:Y:S01]  /*3a20*/  @P1 VIMNMX R43, PT, PT, R43, R35, !PT ;  /* 0x000000232b2b1248 */ /* 0x000fe20007fe0100 */
[----:B------:R-:W-:Y:S01]  /*3a30*/  @P1 IMAD.MOV.U32 R35, RZ, RZ, RZ ;  /* 0x000000ffff231224 */ /* 0x000fe200078e00ff */
[----:B------:R-:W-:Y:S01]  /*3a40*/  @P1 SEL R34, R62, R47, P6 ;  /* 0x0000002f3e221207 */ /* 0x000fe20003000000 */
[----:B------:R-:W-:Y:S01]  /*3a50*/  BAR.SYNC.DEFER_BLOCKING 0x0 ;  /* 0x0000000000007b1d */ /* 0x000fe20000010000 */
[----:B------:R-:W-:-:S02]  /*3a60*/  @P1 IMAD.MOV.U32 R62, RZ, RZ, -0x1 ;  /* 0xffffffffff3e1424 */ /* 0x000fc400078e00ff */
[----:B------:R-:W-:Y:S02]  /*3a70*/  @P2 ISETP.GT.AND P6, PT, R35, R45, PT ;  /* 0x0000002d2300220c */ /* 0x000fe40003fc4270 */
[----:B------:R-:W-:Y:S01]  /*3a80*/  @P2 VIMNMX R18, PT, PT, R45, R35, !PT ;  /* 0x000000232d122248 */ /* 0x000fe20007fe0100 */
[----:B------:R-:W-:Y:S01]  /*3a90*/  @P2 IMAD.MOV.U32 R35, RZ, RZ, RZ ;  /* 0x000000ffff232224 */ /* 0x000fe200078e00ff */
[----:B------:R-:W-:Y:S01]  /*3aa0*/  @P2 SEL R48, R62, R48, P6 ;  /* 0x000000303e302207 */ /* 0x000fe20003000000 */
[----:B------:R-:W-:-:S03]  /*3ab0*/  @P2 IMAD.MOV.U32 R62, RZ, RZ, -0x1 ;  /* 0xffffffffff3e2424 */ /* 0x000fc600078e00ff */
[----:B------:R-:W-:Y:S01]  /*3ac0*/  @P3 ISETP.GT.AND P6, PT, R35, R46, PT ;  /* 0x0000002e2300320c */ /* 0x000fe20003fc4270 */
[----:B------:R-:W-:Y:S04]  /*3ad0*/  @P5 STS [R77+-0x4], R61 ;  /* 0xfffffc3d4d005388 */ /* 0x000fe80000000800 */
[----:B------:R-:W-:Y:S01]  /*3ae0*/  @P5 STS [R76+-0x4], R75 ;  /* 0xfffffc4b4c005388 */ /* 0x000fe20000000800 */
[----:B------:R-:W-:-:S03]  /*3af0*/  ISETP.NE.AND P5, PT, R66, RZ, PT ;  /* 0x000000ff4200720c */ /* 0x000fc60003fa5270 */
[----:B------:R2:W-:Y:S04]  /*3b00*/  @P1 STS [R2], R43 ;  /* 0x0000002b02001388 */ /* 0x0005e80000000800 */
[----:B------:R3:W-:Y:S01]  /*3b10*/  @P1 STS [R3], R34 ;  /* 0x0000002203001388 */ /* 0x0007e20000000800 */
[----:B------:R-:W-:-:S03]  /*3b20*/  ISETP.NE.AND P1, PT, R72, RZ, PT ;  /* 0x000000ff4800720c */ /* 0x000fc60003f25270 */
[----:B------:R4:W-:Y:S01]  /*3b30*/  @P2 STS [R17], R18 ;  /* 0x0000001211002388 */ /* 0x0009e20000000800 */
[----:B--2---:R-:W-:Y:S01]  /*3b40*/  @P3 SEL R43, R62, R50, P6 ;  /* 0x000000323e2b3207 */ /* 0x004fe20003000000 */
[----:B------:R-:W-:Y:S01]  /*3b50*/  @P3 IMAD.MOV.U32 R62, RZ, RZ, -0x1 ;  /* 0xffffffffff3e3424 */ /* 0x000fe200078e00ff */
[----:B------:R-:W-:Y:S01]  /*3b60*/  @P3 LEA R2, R20, UR6, 0x2 ;  /* 0x0000000614023c11 */ /* 0x000fe2000f8e10ff */
[----:B------:R2:W-:Y:S01]  /*3b70*/  @P2 STS [R19], R48 ;  /* 0x0000003013002388 */ /* 0x0005e20000000800 */
[----:B---3--:R-:W-:Y:S01]  /*3b80*/  @P3 VIMNMX R3, PT, PT, R46, R35, !PT ;  /* 0x000000232e033248 */ /* 0x008fe20007fe0100 */
[----:B------:R-:W-:Y:S01]  /*3b90*/  @P3 IMAD.MOV.U32 R35, RZ, RZ, RZ ;  /* 0x000000ffff233224 */ /* 0x000fe200078e00ff */
[----:B------:R-:W-:Y:S02]  /*3ba0*/  @P3 LEA R20, R20, UR4, 0x2 ;  /* 0x0000000414143c11 */ /* 0x000fe4000f8e10ff */
[----:B----4-:R-:W-:Y:S01]  /*3bb0*/  @P4 LEA R17, R21, UR6, 0x2 ;  /* 0x0000000615114c11 */ /* 0x010fe2000f8e10ff */
[----:B------:R3:W-:Y:S01]  /*3bc0*/  @P3 STS [R2], R3 ;  /* 0x0000000302003388 */ /* 0x0007e20000000800 */
[----:B------:R-:W-:-:S02]  /*3bd0*/  @P4 ISETP.GT.AND P6, PT, R35, R51, PT ;  /* 0x000000332300420c */ /* 0x000fc40003fc4270 */
[----:B------:R-:W-:Y:S01]  /*3be0*/  @P4 VIMNMX R18, PT, PT, R51, R35, !PT ;  /* 0x0000002333124248 */ /* 0x000fe20007fe0100 */
[----:B------:R-:W-:Y:S01]  /*3bf0*/  @P4 IMAD.MOV.U32 R35, RZ, RZ, RZ ;  /* 0x000000ffff234224 */ /* 0x000fe200078e00ff */
[----:B------:R-:W-:Y:S01]  /*3c00*/  @P4 SEL R34, R62, R49, P6 ;  /* 0x000000313e224207 */ /* 0x000fe20003000000 */
[----:B------:R-:W-:Y:S01]  /*3c10*/  @P4 IMAD.MOV.U32 R62, RZ, RZ, -0x1 ;  /* 0xffffffffff3e4424 */ /* 0x000fe200078e00ff */
[----:B--2---:R-:W-:Y:S01]  /*3c20*/  @P4 LEA R19, R21, UR4, 0x2 ;  /* 0x0000000415134c11 */ /* 0x004fe2000f8e10ff */
[----:B------:R2:W-:Y:S01]  /*3c30*/  @P3 STS [R20], R43 ;  /* 0x0000002b14003388 */ /* 0x0005e20000000800 */
[----:B------:R-:W-:Y:S02]  /*3c40*/  @P5 ISETP.GT.AND P6, PT, R35, R52, PT ;  /* 0x000000342300520c */ /* 0x000fe40003fc4270 */
[----:B---3--:R-:W-:Y:S01]  /*3c50*/  @P5 VIMNMX R3, PT, PT, R52, R35, !PT ;  /* 0x0000002334035248 */ /* 0x008fe20007fe0100 */
[----:B------:R-:W-:Y:S01]  /*3c60*/  @P5 IMAD.MOV.U32 R35, RZ, RZ, RZ ;  /* 0x000000ffff235224 */ /* 0x000fe200078e00ff */
[----:B------:R-:W-:Y:S01]  /*3c70*/  @P5 SEL R21, R62, R44, P6 ;  /* 0x0000002c3e155207 */ /* 0x000fe20003000000 */
[----:B------:R-:W-:Y:S01]  /*3c80*/  @P5 IMAD.MOV.U32 R62, RZ, RZ, -0x1 ;  /* 0xffffffffff3e5424 */ /* 0x000fe200078e00ff */
[----:B------:R3:W-:Y:S01]  /*3c90*/  @P4 STS [R17], R18 ;  /* 0x0000001211004388 */ /* 0x0007e20000000800 */
[----:B------:R-:W-:-:S02]  /*3ca0*/  @P5 LEA R2, R22, UR6, 0x2 ;  /* 0x0000000616025c11 */ /* 0x000fc4000f8e10ff */
[----:B------:R-:W-:Y:S01]  /*3cb0*/  @P0 ISETP.GT.AND P6, PT, R35, R42, PT ;  /* 0x0000002a2300020c */ /* 0x000fe20003fc4270 */
[----:B------:R-:W-:Y:S01]  /*3cc0*/  @P4 STS [R19], R34 ;  /* 0x0000002213004388 */ /* 0x000fe20000000800 */
[----:B--2---:R-:W-:Y:S02]  /*3cd0*/  @P5 LEA R20, R22, UR4, 0x2 ;  /* 0x0000000416145c11 */ /* 0x004fe4000f8e10ff */
[----:B------:R-:W-:Y:S01]  /*3ce0*/  @P0 VIMNMX R42, PT, PT, R42, R35, !PT ;  /* 0x000000232a2a0248 */ /* 0x000fe20007fe0100 */
[----:B------:R-:W-:Y:S01]  /*3cf0*/  @P0 IMAD.MOV.U32 R35, RZ, RZ, RZ ;  /* 0x000000ffff230224 */ /* 0x000fe200078e00ff */
[----:B------:R-:W-:Y:S01]  /*3d00*/  ISETP.NE.AND P2, PT, R74, RZ, PT ;  /* 0x000000ff4a00720c */ /* 0x000fe20003f45270 */
[----:B------:R2:W-:Y:S01]  /*3d10*/  @P5 STS [R2], R3 ;  /* 0x0000000302005388 */ /* 0x0005e20000000800 */
[----:B---3--:R-:W-:Y:S01]  /*3d20*/  @P0 SEL R18, R62, R11, P6 ;  /* 0x0000000b3e120207 */ /* 0x008fe20003000000 */
[----:B------:R-:W-:Y:S01]  /*3d30*/  @P0 IMAD.MOV.U32 R62, RZ, RZ, -0x1 ;  /* 0xffffffffff3e0424 */ /* 0x000fe200078e00ff */
[C---:B------:R-:W-:Y:S01]  /*3d40*/  @P0 LEA R11, R23.reuse, UR6, 0x2 ;  /* 0x00000006170b0c11 */ /* 0x040fe2000f8e10ff */
[----:B------:R-:W-:Y:S01]  /*3d50*/  @P5 STS [R20], R21 ;  /* 0x0000001514005388 */ /* 0x000fe20000000800 */
[----:B------:R-:W-:-:S02]  /*3d60*/  @P0 LEA R17, R23, UR4, 0x2 ;  /* 0x0000000417110c11 */ /* 0x000fc4000f8e10ff */
[----:B------:R-:W-:Y:S01]  /*3d70*/  ISETP.NE.AND P3, PT, R63, RZ, PT ;  /* 0x000000ff3f00720c */ /* 0x000fe20003f65270 */
[----:B------:R-:W-:Y:S01]  /*3d80*/  @P0 STS [R11], R42 ;  /* 0x0000002a0b000388 */ /* 0x000fe20000000800 */
[----:B------:R-:W-:Y:S02]  /*3d90*/  ISETP.NE.AND P4, PT, R64, RZ, PT ;  /* 0x000000ff4000720c */ /* 0x000fe40003f85270 */
[----:B------:R-:W-:Y:S01]  /*3da0*/  ISETP.NE.AND P5, PT, R65, RZ, PT ;  /* 0x000000ff4100720c */ /* 0x000fe20003fa5270 */
[----:B------:R3:W-:Y:S01]  /*3db0*/  @P0 STS [R17], R18 ;  /* 0x0000001211000388 */ /* 0x0007e20000000800 */
[----:B------:R-:W-:Y:S02]  /*3dc0*/  @P1 ISETP.GT.AND P0, PT, R35, R53, PT ;  /* 0x000000352300120c */ /* 0x000fe40003f04270 */
[----:B------:R-:W-:Y:S01]  /*3dd0*/  @P1 VIMNMX R53, PT, PT, R53, R35, !PT ;  /* 0x0000002335351248 */ /* 0x000fe20007fe0100 */
[----:B------:R-:W-:Y:S01]  /*3de0*/  @P1 IMAD.MOV.U32 R35, RZ, RZ, RZ ;  /* 0x000000ffff231224 */ /* 0x000fe200078e00ff */
[----:B------:R-:W-:Y:S01]  /*3df0*/  @P1 SEL R12, R62, R12, P0 ;  /* 0x0000000c3e0c1207 */ /* 0x000fe20000000000 */
[----:B------:R-:W-:Y:S01]  /*3e00*/  @P1 IMAD.MOV.U32 R62, RZ, RZ, -0x1 ;  /* 0xffffffffff3e1424 */ /* 0x000fe200078e00ff */
[----:B--2---:R-:W-:-:S02]  /*3e10*/  @P1 LEA R2, R24, UR6, 0x2 ;  /* 0x0000000618021c11 */ /* 0x004fc4000f8e10ff */
[----:B------:R-:W-:Y:S02]  /*3e20*/  @P2 ISETP.GT.AND P0, PT, R35, R39, PT ;  /* 0x000000272300220c */ /* 0x000fe40003f04270 */
[----:B---3--:R-:W-:Y:S01]  /*3e30*/  @P2 VIMNMX R18, PT, PT, R39, R35, !PT ;  /* 0x0000002327122248 */ /* 0x008fe20007fe0100 */
[----:B------:R-:W-:Y:S01]  /*3e40*/  @P2 IMAD.MOV.U32 R35, RZ, RZ, RZ ;  /* 0x000000ffff232224 */ /* 0x000fe200078e00ff */
[----:B------:R-:W-:Y:S01]  /*3e50*/  @P2 SEL R20, R62, R41, P0 ;  /* 0x000000293e142207 */ /* 0x000fe20000000000 */
[----:B------:R-:W-:Y:S01]  /*3e60*/  @P2 IMAD.MOV.U32 R62, RZ, RZ, -0x1 ;  /* 0xffffffffff3e2424 */ /* 0x000fe200078e00ff */
[----:B------:R-:W-:Y:S01]  /*3e70*/  @P1 LEA R3, R24, UR4, 0x2 ;  /* 0x0000000418031c11 */ /* 0x000fe2000f8e10ff */
[----:B------:R-:W-:Y:S01]  /*3e80*/  @P1 STS [R2], R53 ;  /* 0x0000003502001388 */ /* 0x000fe20000000800 */
[----:B------:R-:W-:Y:S02]  /*3e90*/  @P3 ISETP.GT.AND P0, PT, R35, R54, PT ;  /* 0x000000362300320c */ /* 0x000fe40003f04270 */
[----:B------:R-:W-:Y:S01]  /*3ea0*/  @P3 VIMNMX R54, PT, PT, R54, R35, !PT ;  /* 0x0000002336363248 */ /* 0x000fe20007fe0100 */
[----:B------:R-:W-:Y:S01]  /*3eb0*/  @P3 IMAD.MOV.U32 R35, RZ, RZ, RZ ;  /* 0x000000ffff233224 */ /* 0x000fe200078e00ff */
[----:B------:R-:W-:Y:S01]  /*3ec0*/  @P3 SEL R22, R62, R13, P0 ;  /* 0x0000000d3e163207 */ /* 0x000fe20000000000 */
[----:B------:R2:W-:Y:S01]  /*3ed0*/  @P1 STS [R3], R12 ;  /* 0x0000000c03001388 */ /* 0x0005e20000000800 */
[----:B------:R-:W-:Y:S01]  /*3ee0*/  @P3 IMAD.MOV.U32 R62, RZ, RZ, -0x1 ;  /* 0xffffffffff3e3424 */ /* 0x000fe200078e00ff */
[----:B------:R-:W-:-:S02]  /*3ef0*/  @P2 LEA R11, R25, UR6, 0x2 ;  /* 0x00000006190b2c11 */ /* 0x000fc4000f8e10ff */
[----:B------:R-:W-:Y:S02]  /*3f00*/  @P4 ISETP.GT.AND P0, PT, R35, R38, PT ;  /* 0x000000262300420c */ /* 0x000fe40003f04270 */
[----:B------:R-:W-:Y:S01]  /*3f10*/  @P4 VIMNMX R38, PT, PT, R38, R35, !PT ;  /* 0x0000002326264248 */ /* 0x000fe20007fe0100 */
[----:B------:R-:W-:Y:S01]  /*3f20*/  @P4 IMAD.MOV.U32 R35, RZ, RZ, RZ ;  /* 0x000000ffff234224 */ /* 0x000fe200078e00ff */
[----:B------:R-:W-:Y:S01]  /*3f30*/  @P4 SEL R40, R62, R40, P0 ;  /* 0x000000283e284207 */ /* 0x000fe20000000000 */
[----:B------:R-:W-:Y:S01]  /*3f40*/  @P4 IMAD.MOV.U32 R62, RZ, RZ, -0x1 ;  /* 0xffffffffff3e4424 */ /* 0x000fe200078e00ff */
[----:B--2---:R-:W2:Y:S01]  /*3f50*/  LDC.64 R2, c[0x0][0x3c0] ;  /* 0x0000f000ff027b82 */ /* 0x004ea20000000a00 */
[----:B------:R-:W-:Y:S01]  /*3f60*/  @P2 LEA R17, R25, UR4, 0x2 ;  /* 0x0000000419112c11 */ /* 0x000fe2000f8e10ff */
[----:B------:R3:W-:Y:S01]  /*3f70*/  @P2 STS [R11], R18 ;  /* 0x000000120b002388 */ /* 0x0007e20000000800 */
[----:B------:R-:W-:Y:S02]  /*3f80*/  @P5 ISETP.GT.AND P0, PT, R35, R56, PT ;  /* 0x000000382300520c */ /* 0x000fe40003f04270 */
[----:B------:R-:W-:Y:S01]  /*3f90*/  @P3 LEA R19, R26, UR6, 0x2 ;  /* 0x000000061a133c11 */ /* 0x000fe2000f8e10ff */
[----:B------:R4:W-:Y:S01]  /*3fa0*/  @P2 STS [R17], R20 ;  /* 0x0000001411002388 */ /* 0x0009e20000000800 */
[----:B------:R-:W-:Y:S01]  /*3fb0*/  @P5 SEL R55, R62, R55, P0 ;  /* 0x000000373e375207 */ /* 0x000fe20000000000 */
[----:B------:R-:W5:Y:S01]  /*3fc0*/  LDC.64 R12, c[0x0][0x3c8] ;  /* 0x0000f200ff0c7b82 */ /* 0x000f620000000a00 */
[----:B------:R-:W-:Y:S01]  /*3fd0*/  ISETP.NE.AND P0, PT, R5, RZ, PT ;  /* 0x000000ff0500720c */ /* 0x000fe20003f05270 */
[----:B------:R-:W-:Y:S01]  /*3fe0*/  @P3 STS [R19], R54 ;  /* 0x0000003613003388 */ /* 0x000fe20000000800 */
[----:B------:R-:W-:Y:S01]  /*3ff0*/  @P3 LEA R21, R26, UR4, 0x2 ;  /* 0x000000041a153c11 */ /* 0x000fe2000f8e10ff */
[----:B------:R-:W-:Y:S01]  /*4000*/  @P5 IMAD.MOV.U32 R62, RZ, RZ, -0x1 ;  /* 0xffffffffff3e5424 */ /* 0x000fe200078e00ff */
[----:B---3--:R-:W-:-:S02]  /*4010*/  @P4 LEA R11, R27, UR6, 0x2 ;  /* 0x000000061b0b4c11 */ /* 0x008fc4000f8e10ff */
[----:B------:R-:W-:Y:S01]  /*4020*/  @P5 LEA R18, R28, UR4, 0x2 ;  /* 0x000000041c125c11 */ /* 0x000fe2000f8e10ff */
[----:B------:R-:W-:Y:S01]  /*4030*/  @P3 STS [R21], R22 ;  /* 0x0000001615003388 */ /* 0x000fe20000000800 */
[----:B----4-:R-:W-:Y:S02]  /*4040*/  @P4 LEA R17, R27, UR4, 0x2 ;  /* 0x000000041b114c11 */ /* 0x010fe4000f8e10ff */
[----:B------:R-:W-:Y:S01]  /*4050*/  ISETP.NE.AND P3, PT, R70, RZ, PT ;  /* 0x000000ff4600720c */ /* 0x000fe20003f65270 */
[----:B------:R3:W-:Y:S01]  /*4060*/  @P4 STS [R11], R38 ;  /* 0x000000260b004388 */ /* 0x0007e20000000800 */
[----:B------:R-:W-:Y:S02]  /*4070*/  ISETP.NE.AND P2, PT, R71, RZ, PT ;  /* 0x000000ff4700720c */ /* 0x000fe40003f45270 */
[----:B------:R-:W-:Y:S01]  /*4080*/  ISETP.NE.AND P6, PT, R73, RZ, PT ;  /* 0x000000ff4900720c */ /* 0x000fe20003fc5270 */
[----:B--2---:R-:W-:Y:S01]  /*4090*/  @!P0 IMAD.WIDE.U32 R2, R0, 0x4, R2 ;  /* 0x0000000400028825 */ /* 0x004fe200078e0002 */
[----:B------:R-:W-:Y:S01]  /*40a0*/  @P4 STS [R17], R40 ;  /* 0x0000002811004388 */ /* 0x000fe20000000800 */
[----:B------:R-:W-:-:S03]  /*40b0*/  ISETP.NE.AND P4, PT, R69, RZ, PT ;  /* 0x000000ff4500720c */ /* 0x000fc60003f85270 */
[----:B0-----:R-:W-:Y:S01]  /*40c0*/  @!P0 STG.E desc[UR8][R2.64], R4 ;  /* 0x0000000402008986 */ /* 0x001fe2000c101908 */
[----:B---3--:R-:W-:Y:S01]  /*40d0*/  @P5 VIMNMX R11, PT, PT, R56, R35, !PT ;  /* 0x00000023380b5248 */ /* 0x008fe20007fe0100 */
[----:B------:R-:W-:Y:S02]  /*40e0*/  @P5 IMAD.MOV.U32 R35, RZ, RZ, RZ ;  /* 0x000000ffff235224 */ /* 0x000fe400078e00ff */
[----:B-----5:R-:W-:Y:S01]  /*40f0*/  @!P0 IMAD.WIDE.U32 R12, R0, 0x4, R12 ;  /* 0x00000004000c8825 */ /* 0x020fe200078e000c */
[----:B------:R-:W-:Y:S02]  /*4100*/  @P5 LEA R0, R28, UR6, 0x2 ;  /* 0x000000061c005c11 */ /* 0x000fe4000f8e10ff */
[C---:B------:R-:W-:Y:S02]  /*4110*/  @P2 LEA R22, R32.reuse, UR6, 0x2 ;  /* 0x0000000620162c11 */ /* 0x040fe4000f8e10ff */
[----:B------:R-:W-:Y:S01]  /*4120*/  @P2 LEA R24, R32, UR4, 0x2 ;  /* 0x0000000420182c11 */ /* 0x000fe2000f8e10ff */
[----:B------:R0:W-:Y:S04]  /*4130*/  @P5 STS [R0], R11 ;  /* 0x0000000b00005388 */ /* 0x0001e80000000800 */
[----:B------:R2:W-:Y:S01]  /*4140*/  @P5 STS [R18], R55 ;  /* 0x0000003712005388 */ /* 0x0005e20000000800 */
[----:B------:R-:W-:-:S03]  /*4150*/  ISETP.NE.AND P5, PT, R68, RZ, PT ;  /* 0x000000ff4400720c */ /* 0x000fc60003fa5270 */
[----:B-1----:R-:W-:Y:S01]  /*4160*/  @!P0 STG.E desc[UR8][R12.64], R9 ;  /* 0x000000090c008986 */ /* 0x002fe2000c101908 */
[----:B0-----:R-:W-:-:S09]  /*4170*/  @P4 LEA R11, R30, UR6, 0x2 ;  /* 0x000000061e0b4c11 */ /* 0x001fd2000f8e10ff */
[----:B------:R-:W-:Y:S02]  /*4180*/  @P5 ISETP.GT.AND P1, PT, R35, R58, PT ;  /* 0x0000003a2300520c */ /* 0x000fe40003f24270 */
[----:B------:R-:W-:Y:S01]  /*4190*/  @P5 VIMNMX R17, PT, PT, R58, R35, !PT ;  /* 0x000000233a115248 */ /* 0x000fe20007fe0100 */
[----:B------:R-:W-:Y:S01]  /*41a0*/  @P5 IMAD.MOV.U32 R35, RZ, RZ, RZ ;  /* 0x000000ffff235224 */ /* 0x000fe200078e00ff */
[----:B------:R-:W-:Y:S01]  /*41b0*/  @P5 SEL R37, R62, R37, P1 ;  /* 0x000000253e255207 */ /* 0x000fe20000800000 */
[----:B------:R-:W-:Y:S01]  /*41c0*/  @P5 IMAD.MOV.U32 R62, RZ, RZ, -0x1 ;  /* 0xffffffffff3e5424 */ /* 0x000fe200078e00ff */
[----:B------:R-:W-:Y:S02]  /*41d0*/  @P5 LEA R0, R29, UR6, 0x2 ;  /* 0x000000061d005c11 */ /* 0x000fe4000f8e10ff */
[----:B------:R-:W-:Y:S02]  /*41e0*/  @P4 ISETP.GT.AND P1, PT, R35, R57, PT ;  /* 0x000000392300420c */ /* 0x000fe40003f24270 */
[----:B------:R-:W-:Y:S01]  /*41f0*/  @P4 VIMNMX R20, PT, PT, R57, R35, !PT ;  /* 0x0000002339144248 */ /* 0x000fe20007fe0100 */
[----:B------:R-:W-:Y:S01]  /*4200*/  @P4 IMAD.MOV.U32 R35, RZ, RZ, RZ ;  /* 0x000000ffff234224 */ /* 0x000fe200078e00ff */
[----:B------:R-:W-:Y:S01]  /*4210*/  @P4 SEL R19, R62, R36, P1 ;  /* 0x000000243e134207 */ /* 0x000fe20000800000 */
[----:B------:R-:W-:Y:S01]  /*4220*/  @P4 IMAD.MOV.U32 R62, RZ, RZ, -0x1 ;  /* 0xffffffffff3e4424 */ /* 0x000fe200078e00ff */
[----:B------:R0:W-:Y:S02]  /*4230*/  @P5 STS [R0], R17 ;  /* 0x0000001100005388 */ /* 0x0001e40000000800 */
[----:B------:R-:W-:-:S02]  /*4240*/  @P3 ISETP.GT.AND P1, PT, R35, R59, PT ;  /* 0x0000003b2300320c */ /* 0x000fc40003f24270 */
[----:B--2---:R-:W-:Y:S01]  /*4250*/  @P3 VIMNMX R18, PT, PT, R59, R35, !PT ;  /* 0x000000233b123248 */ /* 0x004fe20007fe0100 */
        /* <DEDUP_REMOVED lines=9> */
[----:B------:R-:W-:-:S02]  /*42f0*/  @P4 LEA R14, R30, UR4, 0x2 ;  /* 0x000000041e0e4c11 */ /* 0x000fc4000f8e10ff */
[----:B------:R-:W-:Y:S02]  /*4300*/  ISETP.GT.AND P1, PT, R35, R6, PT ;  /* 0x000000062300720c */ /* 0x000fe40003f24270 */
[----:B------:R-:W-:Y:S02]  /*4310*/  VIMNMX R35, PT, PT, R6, R35, !PT ;  /* 0x0000002306237248 */ /* 0x000fe40007fe0100 */
[----:B------:R-:W-:Y:S02]  /*4320*/  @P5 LEA R6, R29, UR4, 0x2 ;  /* 0x000000041d065c11 */ /* 0x000fe4000f8e10ff */
[----:B------:R-:W-:Y:S02]  /*4330*/  @P3 LEA R15, R31, UR6, 0x2 ;  /* 0x000000061f0f3c11 */ /* 0x000fe4000f8e10ff */
[----:B0-----:R-:W-:Y:S01]  /*4340*/  @P6 LEA R0, R33, UR6, 0x2 ;  /* 0x0000000621006c11 */ /* 0x001fe2000f8e10ff */
[----:B------:R0:W-:Y:S01]  /*4350*/  @P5 STS [R6], R37 ;  /* 0x0000002506005388 */ /* 0x0001e20000000800 */
[----:B------:R-:W-:-:S02]  /*4360*/  SEL R60, R62, R60, P1 ;  /* 0x0000003c3e3c7207 */ /* 0x000fc40000800000 */
[----:B------:R-:W-:Y:S01]  /*4370*/  @P6 LEA R33, R33, UR4, 0x2 ;  /* 0x0000000421216c11 */ /* 0x000fe2000f8e10ff */
[----:B------:R0:W-:Y:S01]  /*4380*/  @P4 STS [R11], R20 ;  /* 0x000000140b004388 */ /* 0x0001e20000000800 */
[----:B------:R-:W-:-:S03]  /*4390*/  ISETP.GE.U32.AND P1, PT, R5, R10, PT ;  /* 0x0000000a0500720c */ /* 0x000fc60003f26070 */
[----:B------:R0:W-:Y:S04]  /*43a0*/  @P4 STS [R14], R19 ;  /* 0x000000130e004388 */ /* 0x0001e80000000800 */
[----:B------:R0:W-:Y:S04]  /*43b0*/  @P3 STS [R15], R18 ;  /* 0x000000120f003388 */ /* 0x0001e80000000800 */
[----:B------:R0:W-:Y:S04]  /*43c0*/  @P3 STS [R16], R21 ;  /* 0x0000001510003388 */ /* 0x0001e80000000800 */
[----:B------:R0:W-:Y:S04]  /*43d0*/  @P2 STS [R22], R23 ;  /* 0x0000001716002388 */ /* 0x0001e80000000800 */
[----:B------:R0:W-:Y:S04]  /*43e0*/  @P2 STS [R24], R25 ;  /* 0x0000001918002388 */ /* 0x0001e80000000800 */
[----:B------:R0:W-:Y:S04]  /*43f0*/  @P6 STS [R0], R35 ;  /* 0x0000002300006388 */ /* 0x0001e80000000800 */
[----:B------:R0:W-:Y:S01]  /*4400*/  @P6 STS [R33], R60 ;  /* 0x0000003c21006388 */ /* 0x0001e20000000800 */
[----:B------:R-:W-:Y:S06]  /*4410*/  BAR.SYNC.DEFER_BLOCKING 0x0 ;  /* 0x0000000000007b1d */ /* 0x000fec0000010000 */
[----:B------:R-:W-:Y:S05]  /*4420*/  @P1 EXIT ;  /* 0x000000000000194d */ /* 0x000fea0003800000 */
[----:B0-----:R-:W-:Y:S01]  /*4430*/  LOP3.LUT R0, RZ, R5, RZ, 0x33, !PT ;  /* 0x00000005ff007212 */ /* 0x001fe200078e33ff */
[----:B------:R-:W0:Y:S01]  /*4440*/  LDCU.64 UR10, c[0x0][0x3b0] ;  /* 0x00007600ff0a77ac */ /* 0x000e220008000a00 */
[----:B------:R-:W-:Y:S02]  /*4450*/  BSSY.RECONVERGENT B0, `(.L_x_139) ;  /* 0x000002d000007945 */ /* 0x000fe40003800200 */
[----:B------:R-:W-:Y:S01]  /*4460*/  IADD3 R0, PT, PT, -R8, R7, R0 ;  /* 0x0000000708007210 */ /* 0x000fe20007ffe100 */
[----:B------:R-:W1:Y:S03]  /*4470*/  LDCU.64 UR12, c[0x0][0x3b8] ;  /* 0x00007700ff0c77ac */ /* 0x000e660008000a00 */
[C---:B------:R-:W-:Y:S02]  /*4480*/  LOP3.LUT R2, R0.reuse, 0x300, RZ, 0xc0, !PT ;  /* 0x0000030000027812 */ /* 0x040fe400078ec0ff */
[----:B------:R-:W-:-:S02]  /*4490*/  ISETP.GE.U32.AND P1, PT, R0, 0x300, PT ;  /* 0x000003000000780c */ /* 0x000fc40003f26070 */
[----:B------:R-:W-:Y:S01]  /*44a0*/  ISETP.NE.AND P0, PT, R2, 0x300, PT ;  /* 0x000003000200780c */ /* 0x000fe20003f05270 */
[----:B0-----:R-:W-:Y:S02]  /*44b0*/  IMAD.U32 R2, RZ, RZ, UR10 ;  /* 0x0000000aff027e24 */ /* 0x001fe4000f8e00ff */
[----:B------:R-:W-:Y:S02]  /*44c0*/  IMAD.U32 R3, RZ, RZ, UR11 ;  /* 0x0000000bff037e24 */ /* 0x000fe4000f8e00ff */
[----:B-1----:R-:W-:Y:S02]  /*44d0*/  IMAD.U32 R6, RZ, RZ, UR12 ;  /* 0x0000000cff067e24 */ /* 0x002fe4000f8e00ff */
[----:B------:R-:W-:-:S06]  /*44e0*/  IMAD.U32 R7, RZ, RZ, UR13 ;  /* 0x0000000dff077e24 */ /* 0x000fcc000f8e00ff */
[----:B------:R-:W-:Y:S05]  /*44f0*/  @!P0 BRA `(.L_x_140) ;  /* 0x0000000000888947 */ /* 0x000fea0003800000 */
[----:B------:R-:W0:Y:S01]  /*4500*/  LDC.64 R12, c[0x0][0x3b8] ;  /* 0x0000ee00ff0c7b82 */ /* 0x000e220000000a00 */
[----:B------:R-:W-:Y:S01]  /*4510*/  LEA.HI R0, R0, 0x1, RZ, 0x18 ;  /* 0x0000000100007811 */ /* 0x000fe200078fc0ff */
[C---:B------:R-:W-:Y:S01]  /*4520*/  IMAD.IADD R9, R5.reuse, 0x1, R8 ;  /* 0x0000000105097824 */ /* 0x040fe200078e0208 */
[----:B------:R-:W-:-:S03]  /*4530*/  LEA R11, R5, UR6, 0x2 ;  /* 0x00000006050b7c11 */ /* 0x000fc6000f8e10ff */
[C---:B------:R-:W-:Y:S01]  /*4540*/  IMAD.SHL.U32 R4, R0.reuse, 0x100, RZ ;  /* 0x0000010000047824 */ /* 0x040fe200078e00ff */
[----:B------:R-:W-:Y:S01]  /*4550*/  LOP3.LUT R0, R0, 0x3, RZ, 0xc0, !PT ;  /* 0x0000000300007812 */ /* 0x000fe200078ec0ff */
[----:B------:R-:W1:Y:S03]  /*4560*/  LDC.64 R14, c[0x0][0x3b0] ;  /* 0x0000ec00ff0e7b82 */ /* 0x000e660000000a00 */
[----:B------:R-:W-:Y:S01]  /*4570*/  LOP3.LUT R4, R4, 0x300, RZ, 0xc0, !PT ;  /* 0x0000030004047812 */ /* 0x000fe200078ec0ff */
[----:B------:R-:W-:Y:S02]  /*4580*/  IMAD.MOV R0, RZ, RZ, -R0 ;  /* 0x000000ffff007224 */ /* 0x000fe400078e0a00 */
[----:B0-----:R-:W-:-:S04]  /*4590*/  IMAD.WIDE.U32 R12, R9, 0x4, R12 ;  /* 0x00000004090c7825 */ /* 0x001fc800078e000c */
[----:B------:R-:W-:Y:S02]  /*45a0*/  IMAD.MOV.U32 R16, RZ, RZ, R12 ;  /* 0x000000ffff107224 */ /* 0x000fe400078e000c */
[----:B------:R-:W-:Y:S02]  /*45b0*/  IMAD.MOV.U32 R23, RZ, RZ, R13 ;  /* 0x000000ffff177224 */ /* 0x000fe400078e000d */
[----:B-1----:R-:W-:Y:S01]  /*45c0*/  IMAD.WIDE.U32 R14, R9, 0x4, R14 ;  /* 0x00000004090e7825 */ /* 0x002fe200078e000e */
[----:B------:R-:W-:-:S03]  /*45d0*/  LEA R9, R5, UR4, 0x2 ;  /* 0x0000000405097c11 */ /* 0x000fc6000f8e10ff */
[----:B------:R-:W-:Y:S02]  /*45e0*/  IMAD.IADD R5, R5, 0x1, R4 ;  /* 0x0000000105057824 */ /* 0x000fe400078e0204 */
[----:B------:R-:W-:Y:S02]  /*45f0*/  IMAD.MOV.U32 R4, RZ, RZ, R14 ;  /* 0x000000ffff047224 */ /* 0x000fe400078e000e */
[----:B------:R-:W-:-:S07]  /*4600*/  IMAD.MOV.U32 R21, RZ, RZ, R15 ;  /* 0x000000ffff157224 */ /* 0x000fce00078e000f */
.L_x_141:
[----:B0-----:R0:W1:Y:S01]  /*4610*/  LDS R17, [R11] ;  /* 0x000000000b117984 */ /* 0x0010620000000800 */
[----:B------:R-:W-:Y:S01]  /*4620*/  IMAD.MOV.U32 R12, RZ, RZ, R4 ;  /* 0x000000ffff0c7224 */ /* 0x000fe200078e0004 */
[----:B------:R-:W-:Y:S01]  /*4630*/  IADD3 R4, P3, PT, R4, 0x400, RZ ;  /* 0x0000040004047810 */ /* 0x000fe20007f7e0ff */
[----:B------:R-:W-:Y:S01]  /*4640*/  IMAD.MOV.U32 R13, RZ, RZ, R21 ;  /* 0x000000ffff0d7224 */ /* 0x000fe200078e0015 */
[----:B------:R2:W3:Y:S01]  /*4650*/  LDS R19, [R9] ;  /* 0x0000000009137984 */ /* 0x0004e20000000800 */
[----:B------:R-:W-:Y:S01]  /*4660*/  IMAD.MOV.U32 R14, RZ, RZ, R16 ;  /* 0x000000ffff0e7224 */ /* 0x000fe200078e0010 */
[----:B------:R-:W-:Y:S01]  /*4670*/  IADD3 R16, P2, PT, R16, 0x400, RZ ;  /* 0x0000040010107810 */ /* 0x000fe20007f5e0ff */
[----:B------:R-:W-:Y:S02]  /*4680*/  IMAD.MOV.U32 R15, RZ, RZ, R23 ;  /* 0x000000ffff0f7224 */ /* 0x000fe400078e0017 */
[----:B------:R-:W-:Y:S02]  /*4690*/  VIADD R0, R0, 0x1 ;  /* 0x0000000100007836 */ /* 0x000fe40000000000 */
[----:B0-----:R-:W-:-:S02]  /*46a0*/  VIADD R11, R11, 0x400 ;  /* 0x000004000b0b7836 */ /* 0x001fc40000000000 */
[----:B--2---:R-:W-:Y:S01]  /*46b0*/  VIADD R9, R9, 0x400 ;  /* 0x0000040009097836 */ /* 0x004fe20000000000 */
[----:B------:R-:W-:Y:S01]  /*46c0*/  ISETP.NE.AND P0, PT, R0, RZ, PT ;  /* 0x000000ff0000720c */ /* 0x000fe20003f05270 */
[----:B------:R-:W-:Y:S02]  /*46d0*/  IMAD.X R23, RZ, RZ, R23, P2 ;  /* 0x000000ffff177224 */ /* 0x000fe400010e0617 */
[----:B------:R-:W-:Y:S01]  /*46e0*/  IMAD.X R21, RZ, RZ, R21, P3 ;  /* 0x000000ffff157224 */ /* 0x000fe200018e0615 */
[----:B-1----:R0:W-:Y:S04]  /*46f0*/  STG.E desc[UR8][R12.64], R17 ;  /* 0x000000110c007986 */ /* 0x0021e8000c101908 */
[----:B---3--:R0:W-:Y:S05]  /*4700*/  STG.E desc[UR8][R14.64], R19 ;  /* 0x000000130e007986 */ /* 0x0081ea000c101908 */
[----:B------:R-:W-:Y:S05]  /*4710*/  @P0 BRA `(.L_x_141) ;  /* 0xfffffffc00bc0947 */ /* 0x000fea000383ffff */
.L_x_140:
[----:B------:R-:W-:Y:S05]  /*4720*/  BSYNC.RECONVERGENT B0 ;  /* 0x0000000000007941 */ /* 0x000fea0003800200 */
.L_x_139:
[----:B------:R-:W-:Y:S05]  /*4730*/  @!P1 EXIT ;  /* 0x000000000000994d */ /* 0x000fea0003800000 */
[----:B------:R-:W-:Y:S01]  /*4740*/  IMAD.IADD R0, R10, 0x1, -R5 ;  /* 0x000000010a007824 */ /* 0x000fe200078e0a05 */
[C---:B0-----:R-:W-:Y:S01]  /*4750*/  IADD3 R19, P2, PT, R5.reuse, R8, RZ ;  /* 0x0000000805137210 */ /* 0x041fe20007f5e0ff */
[----:B------:R-:W-:Y:S01]  /*4760*/  BSSY.RECONVERGENT B0, `(.L_x_142) ;  /* 0x000005c000007945 */ /* 0x000fe20003800200 */
[C---:B------:R-:W-:Y:S01]  /*4770*/  LEA R18, R5.reuse, 0x800, 0x2 ;  /* 0x0000080005127811 */ /* 0x040fe200078e10ff */
[----:B------:R-:W-:Y:S01]  /*4780*/  IMAD.IADD R11, R5, 0x1, R8 ;  /* 0x00000001050b7824 */ /* 0x000fe200078e0208 */
[----:B------:R-:W-:Y:S01]  /*4790*/  ISETP.GT.AND P1, PT, R0, 0xc00, PT ;  /* 0x00000c000000780c */ /* 0x000fe20003f24270 */
[----:B------:R-:W-:Y:S01]  /*47a0*/  IMAD.X R0, RZ, RZ, RZ, P2 ;  /* 0x000000ffff007224 */ /* 0x000fe200010e06ff */
[----:B------:R-:W-:Y:S01]  /*47b0*/  PLOP3.LUT P0, PT, PT, PT, PT, 0x80, 0x8 ;  /* 0x000000000008781c */ /* 0x000fe20003f0f070 */
[C---:B------:R-:W-:Y:S02]  /*47c0*/  VIADD R4, R18.reuse, UR6 ;  /* 0x0000000612047c36 */ /* 0x040fe40008000000 */
[----:B------:R-:W-:Y:S01]  /*47d0*/  VIADD R18, R18, UR4 ;  /* 0x0000000412127c36 */ /* 0x000fe20008000000 */
[C---:B------:R-:W-:Y:S01]  /*47e0*/  SHF.L.U64.HI R0, R19.reuse, 0x2, R0 ;  /* 0x0000000213007819 */ /* 0x040fe20000010200 */
[----:B------:R-:W-:-:S06]  /*47f0*/  IMAD.SHL.U32 R19, R19, 0x4, RZ ;  /* 0x0000000413137824 */ /* 0x000fcc00078e00ff */
[----:B------:R-:W-:Y:S05]  /*4800*/  @!P1 BRA `(.L_x_143) ;  /* 0x0000000400449947 */ /* 0x000fea0003800000 */
[----:B------:R-:W-:Y:S01]  /*4810*/  PLOP3.LUT P0, PT, PT, PT, PT, 0x8, 0x80 ;  /* 0x000000000080781c */ /* 0x000fe20003f0e170 */
[----:B------:R-:W-:-:S12]  /*4820*/  VIADD R26, R10, 0xfffff400 ;  /* 0xfffff4000a1a7836 */ /* 0x000fd80000000000 */
.L_x_144:
[----:B0-----:R-:W0:Y:S01]  /*4830*/  LDS R21, [R4+-0x800] ;  /* 0xfff8000004157984 */ /* 0x001e220000000800 */
[-C--:B------:R-:W-:Y:S01]  /*4840*/  IADD3 R12, P1, PT, R2, R19.reuse, RZ ;  /* 0x00000013020c7210 */ /* 0x080fe20007f3e0ff */
[C---:B------:R-:W-:Y:S01]  /*4850*/  IMAD.WIDE.U32 R14, R11.reuse, 0x4, R2 ;  /* 0x000000040b0e7825 */ /* 0x040fe200078e0002 */
[C---:B------:R-:W-:Y:S01]  /*4860*/  IADD3 R8, P2, PT, R6.reuse, R19, RZ ;  /* 0x0000001306087210 */ /* 0x040fe20007f5e0ff */
[----:B------:R-:W1:Y:S02]  /*4870*/  LDS R23, [R18+-0x800] ;  /* 0xfff8000012177984 */ /* 0x000e640000000800 */
[----:B------:R-:W-:Y:S01]  /*4880*/  IMAD.WIDE.U32 R16, R11, 0x4, R6 ;  /* 0x000000040b107825 */ /* 0x000fe200078e0006 */
[----:B------:R-:W-:Y:S01]  /*4890*/  IADD3 R6, P3, PT, R6, 0x4000, RZ ;  /* 0x0000400006067810 */ /* 0x000fe20007f7e0ff */
[----:B------:R-:W2:Y:S02]  /*48a0*/  LDS R25, [R4+-0x400] ;  /* 0xfffc000004197984 */ /* 0x000ea40000000800 */
[----:B------:R-:W-:-:S02]  /*48b0*/  IMAD.X R13, R3, 0x1, R0, P1 ;  /* 0x00000001030d7824 */ /* 0x000fc400008e0600 */
[----:B------:R-:W3:Y:S01]  /*48c0*/  LDS R27, [R18+-0x400] ;  /* 0xfffc0000121b7984 */ /* 0x000ee20000000800 */
[----:B------:R-:W-:Y:S01]  /*48d0*/  IMAD.X R9, R7, 0x1, R0, P2 ;  /* 0x0000000107097824 */ /* 0x000fe200010e0600 */
[----:B------:R-:W-:Y:S01]  /*48e0*/  IADD3 R2, P2, PT, R2, 0x4000, RZ ;  /* 0x0000400002027810 */ /* 0x000fe20007f5e0ff */
[----:B------:R-:W-:Y:S01]  /*48f0*/  VIADD R5, R5, 0x1000 ;  /* 0x0000100005057836 */ /* 0x000fe20000000000 */
[----:B------:R-:W4:Y:S01]  /*4900*/  LDS R29, [R4] ;  /* 0x00000000041d7984 */ /* 0x000f220000000800 */
[----:B------:R-:W-:Y:S02]  /*4910*/  IMAD.X R7, RZ, RZ, R7, P3 ;  /* 0x000000ffff077224 */ /* 0x000fe400018e0607 */
[----:B------:R-:W-:Y:S01]  /*4920*/  IMAD.X R3, RZ, RZ, R3, P2 ;  /* 0x000000ffff037224 */ /* 0x000fe200010e0603 */
[----:B------:R-:W5:Y:S01]  /*4930*/  LDS R31, [R18] ;  /* 0x00000000121f7984 */ /* 0x000f620000000800 */
[----:B------:R-:W-:-:S03]  /*4940*/  ISETP.GE.AND P1, PT, R5, R26, PT ;  /* 0x0000001a0500720c */ /* 0x000fc60003f26270 */
[----:B------:R-:W5:Y:S04]  /*4950*/  LDS R33, [R4+0x400] ;  /* 0x0004000004217984 */ /* 0x000f680000000800 */
        /* <DEDUP_REMOVED lines=23> */
[----:B------:R1:W5:Y:S04]  /*4ad0*/  LDS R22, [R4+0x3400] ;  /* 0x0034000004167984 */ /* 0x0003680000000800 */
[----:B------:R2:W5:Y:S04]  /*4ae0*/  LDS R24, [R18+0x3400] ;  /* 0x0034000012187984 */ /* 0x0005680000000800 */
[----:B0-----:R0:W-:Y:S01]  /*4af0*/  STG.E desc[UR8][R14.64], R21 ;  /* 0x000000150e007986 */ /* 0x0011e2000c101908 */
[----:B-1----:R-:W-:-:S03]  /*4b00*/  VIADD R4, R4, 0x4000 ;  /* 0x0000400004047836 */ /* 0x002fc60000000000 */
[----:B------:R0:W-:Y:S01]  /*4b10*/  STG.E desc[UR8][R16.64], R23 ;  /* 0x0000001710007986 */ /* 0x0001e2000c101908 */
[----:B--2---:R-:W-:-:S03]  /*4b20*/  VIADD R18, R18, 0x4000 ;  /* 0x0000400012127836 */ /* 0x004fc60000000000 */
[----:B------:R0:W-:Y:S04]  /*4b30*/  STG.E desc[UR8][R12.64+0x400], R25 ;  /* 0x000400190c007986 */ /* 0x0001e8000c101908 */
[----:B---3--:R0:W-:Y:S04]  /*4b40*/  STG.E desc[UR8][R8.64+0x400], R27 ;  /* 0x0004001b08007986 */ /* 0x0081e8000c101908 */
[----:B----4-:R0:W-:Y:S04]  /*4b50*/  STG.E desc[UR8][R12.64+0x800], R29 ;  /* 0x0008001d0c007986 */ /* 0x0101e8000c101908 */
[----:B-----5:R0:W-:Y:S04]  /*4b60*/  STG.E desc[UR8][R8.64+0x800], R31 ;  /* 0x0008001f08007986 */ /* 0x0201e8000c101908 */
[----:B------:R0:W-:Y:S04]  /*4b70*/  STG.E desc[UR8][R12.64+0xc00], R33 ;  /* 0x000c00210c007986 */ /* 0x0001e8000c101908 */
        /* <DEDUP_REMOVED lines=24> */
[----:B------:R0:W-:Y:S01]  /*4d00*/  STG.E desc[UR8][R8.64+0x3c00], R24 ;  /* 0x003c001808007986 */ /* 0x0001e2000c101908 */
[----:B------:R-:W-:Y:S05]  /*4d10*/  @!P1 BRA `(.L_x_144) ;  /* 0xfffffff800c49947 */ /* 0x000fea000383ffff */
.L_x_143:
[----:B------:R-:W-:Y:S05]  /*4d20*/  BSYNC.RECONVERGENT B0 ;  /* 0x0000000000007941 */ /* 0x000fea0003800200 */
.L_x_142:
[----:B0-----:R-:W-:Y:S01]  /*4d30*/  IMAD.IADD R8, R10, 0x1, -R5 ;  /* 0x000000010a087824 */ /* 0x001fe200078e0a05 */
[----:B------:R-:W-:Y:S04]  /*4d40*/  BSSY.RECONVERGENT B0, `(.L_x_145) ;  /* 0x0000031000007945 */ /* 0x000fe80003800200 */
[----:B------:R-:W-:-:S13]  /*4d50*/  ISETP.GT.AND P1, PT, R8, 0x400, PT ;  /* 0x000004000800780c */ /* 0x000fda0003f24270 */
[----:B------:R-:W-:Y:S05]  /*4d60*/  @!P1 BRA `(.L_x_146) ;  /* 0x0000000000b89947 */ /* 0x000fea0003800000 */
[----:B------:R-:W0:Y:S01]  /*4d70*/  LDS R21, [R4+-0x800] ;  /* 0xfff8000004157984 */ /* 0x000e220000000800 */
[----:B------:R-:W-:Y:S01]  /*4d80*/  IADD3 R14, P0, PT, R19, R2, RZ ;  /* 0x00000002130e7210 */ /* 0x000fe20007f1e0ff */
[----:B------:R-:W-:Y:S01]  /*4d90*/  IMAD.WIDE.U32 R8, R11, 0x4, R2 ;  /* 0x000000040b087825 */ /* 0x000fe200078e0002 */
[----:B------:R-:W-:Y:S01]  /*4da0*/  IADD3 R16, P1, PT, R19, R6, RZ ;  /* 0x0000000613107210 */ /* 0x000fe20007f3e0ff */
[----:B------:R-:W1:Y:S02]  /*4db0*/  LDS R23, [R18+-0x800] ;  /* 0xfff8000012177984 */ /* 0x000e640000000800 */
[----:B------:R-:W-:Y:S01]  /*4dc0*/  IMAD.WIDE.U32 R12, R11, 0x4, R6 ;  /* 0x000000040b0c7825 */ /* 0x000fe200078e0006 */
[----:B------:R-:W-:Y:S01]  /*4dd0*/  IADD3 R6, P2, PT, R6, 0x2000, RZ ;  /* 0x0000200006067810 */ /* 0x000fe20007f5e0ff */
[----:B------:R-:W2:Y:S02]  /*4de0*/  LDS R25, [R4+-0x400] ;  /* 0xfffc000004197984 */ /* 0x000ea40000000800 */
[C---:B------:R-:W-:Y:S01]  /*4df0*/  IMAD.X R15, R0.reuse, 0x1, R3, P0 ;  /* 0x00000001000f7824 */ /* 0x040fe200000e0603 */
[----:B------:R-:W-:Y:S01]  /*4e00*/  PLOP3.LUT P0, PT, PT, PT, PT, 0x8, 0x80 ;  /* 0x000000000080781c */ /* 0x000fe20003f0e170 */
[----:B------:R-:W3:Y:S01]  /*4e10*/  LDS R27, [R18+-0x400] ;  /* 0xfffc0000121b7984 */ /* 0x000ee20000000800 */
[--C-:B------:R-:W-:Y:S01]  /*4e20*/  IMAD.X R17, R0, 0x1, R7.reuse, P1 ;  /* 0x0000000100117824 */ /* 0x100fe200008e0607 */
[----:B------:R-:W-:Y:S01]  /*4e30*/  IADD3 R2, P1, PT, R2, 0x2000, RZ ;  /* 0x0000200002027810 */ /* 0x000fe20007f3e0ff */
[----:B------:R-:W-:Y:S01]  /*4e40*/  VIADD R5, R5, 0x800 ;  /* 0x0000080005057836 */ /* 0x000fe20000000000 */
[----:B------:R-:W4:Y:S01]  /*4e50*/  LDS R29, [R4] ;  /* 0x00000000041d7984 */ /* 0x000f220000000800 */
[----:B------:R-:W-:-:S02]  /*4e60*/  IMAD.X R7, RZ, RZ, R7, P2 ;  /* 0x000000ffff077224 */ /* 0x000fc400010e0607 */
[----:B------:R-:W-:Y:S01]  /*4e70*/  IMAD.X R3, RZ, RZ, R3, P1 ;  /* 0x000000ffff037224 */ /* 0x000fe200008e0603 */
[----:B------:R-:W5:Y:S04]  /*4e80*/  LDS R31, [R18] ;  /* 0x00000000121f7984 */ /* 0x000f680000000800 */
        /* <DEDUP_REMOVED lines=27> */
[----:B------:R0:W-:Y:S02]  /*5040*/  STG.E desc[UR8][R16.64+0x1c00], R51 ;  /* 0x001c003310007986 */ /* 0x0001e4000c101908 */
.L_x_146:
[----:B------:R-:W-:Y:S05]  /*5050*/  BSYNC.RECONVERGENT B0 ;  /* 0x0000000000007941 */ /* 0x000fea0003800200 */
.L_x_145:
[----:B------:R-:W-:-:S13]  /*5060*/  ISETP.LT.OR P0, PT, R5, R10, P0 ;  /* 0x0000000a0500720c */ /* 0x000fda0000701670 */
[----:B------:R-:W-:Y:S05]  /*5070*/  @!P0 EXIT ;  /* 0x000000000000894d */ /* 0x000fea0003800000 */
[----:B------:R-:W1:Y:S01]  /*5080*/  LDS R5, [R4+-0x800] ;  /* 0xfff8000004057984 */ /* 0x000e620000000800 */
[-C--:B0-----:R-:W-:Y:S01]  /*5090*/  IADD3 R12, P0, PT, R2, R19.reuse, RZ ;  /* 0x00000013020c7210 */ /* 0x081fe20007f1e0ff */
[C---:B------:R-:W-:Y:S01]  /*50a0*/  IMAD.WIDE.U32 R8, R11.reuse, 0x4, R2 ;  /* 0x000000040b087825 */ /* 0x040fe200078e0002 */
[----:B------:R-:W-:Y:S01]  /*50b0*/  IADD3 R14, P1, PT, R6, R19, RZ ;  /* 0x00000013060e7210 */ /* 0x000fe20007f3e0ff */
[----:B------:R-:W0:Y:S02]  /*50c0*/  LDS R17, [R18+-0x800] ;  /* 0xfff8000012117984 */ /* 0x000e240000000800 */
[----:B------:R-:W-:Y:S02]  /*50d0*/  IMAD.WIDE.U32 R10, R11, 0x4, R6 ;  /* 0x000000040b0a7825 */ /* 0x000fe400078e0006 */
[----:B------:R-:W2:Y:S02]  /*50e0*/  LDS R21, [R4+-0x400] ;  /* 0xfffc000004157984 */ /* 0x000ea40000000800 */
[----:B------:R-:W-:-:S02]  /*50f0*/  IMAD.X R13, R3, 0x1, R0, P0 ;  /* 0x00000001030d7824 */ /* 0x000fc400000e0600 */
[----:B------:R-:W3:Y:S01]  /*5100*/  LDS R23, [R18+-0x400] ;  /* 0xfffc000012177984 */ /* 0x000ee20000000800 */
[----:B------:R-:W-:-:S03]  /*5110*/  IMAD.X R15, R7, 0x1, R0, P1 ;  /* 0x00000001070f7824 */ /* 0x000fc600008e0600 */
[----:B------:R-:W4:Y:S04]  /*5120*/  LDS R25, [R4] ;  /* 0x0000000004197984 */ /* 0x000f280000000800 */
[----:B------:R-:W5:Y:S04]  /*5130*/  LDS R27, [R18] ;  /* 0x00000000121b7984 */ /* 0x000f680000000800 */
[----:B------:R-:W5:Y:S04]  /*5140*/  LDS R29, [R4+0x400] ;  /* 0x00040000041d7984 */ /* 0x000f680000000800 */
[----:B------:R-:W5:Y:S04]  /*5150*/  LDS R31, [R18+0x400] ;  /* 0x00040000121f7984 */ /* 0x000f680000000800 */
[----:B-1----:R-:W-:Y:S04]  /*5160*/  STG.E desc[UR8][R8.64], R5 ;  /* 0x0000000508007986 */ /* 0x002fe8000c101908 */
[----:B0-----:R-:W-:Y:S04]  /*5170*/  STG.E desc[UR8][R10.64], R17 ;  /* 0x000000110a007986 */ /* 0x001fe8000c101908 */
[----:B--2---:R-:W-:Y:S04]  /*5180*/  STG.E desc[UR8][R12.64+0x400], R21 ;  /* 0x000400150c007986 */ /* 0x004fe8000c101908 */
[----:B---3--:R-:W-:Y:S04]  /*5190*/  STG.E desc[UR8][R14.64+0x400], R23 ;  /* 0x000400170e007986 */ /* 0x008fe8000c101908 */
[----:B----4-:R-:W-:Y:S04]  /*51a0*/  STG.E desc[UR8][R12.64+0x800], R25 ;  /* 0x000800190c007986 */ /* 0x010fe8000c101908 */
[----:B-----5:R-:W-:Y:S04]  /*51b0*/  STG.E desc[UR8][R14.64+0x800], R27 ;  /* 0x0008001b0e007986 */ /* 0x020fe8000c101908 */
[----:B------:R-:W-:Y:S04]  /*51c0*/  STG.E desc[UR8][R12.64+0xc00], R29 ;  /* 0x000c001d0c007986 */ /* 0x000fe8000c101908 */
[----:B------:R-:W-:Y:S01]  /*51d0*/  STG.E desc[UR8][R14.64+0xc00], R31 ;  /* 0x000c001f0e007986 */ /* 0x000fe2000c101908 */
[----:B------:R-:W-:Y:S05]  /*51e0*/  EXIT ;  /* 0x000000000000794d */ /* 0x000fea0003800000 */
.L_x_147:
        /* <DEDUP_REMOVED lines=9> */
.L_x_156:


//--------------------- .text._Z15block_partitioniPiiiS_i --------------------------
	.section	.text._Z15block_partitioniPiiiS_i,"ax",@progbits
	.align	128
        .global         _Z15block_partitioniPiiiS_i
        .type           _Z15block_partitioniPiiiS_i,@function
        .size           _Z15block_partitioniPiiiS_i,(.L_x_157 - _Z15block_partitioniPiiiS_i)
        .other          _Z15block_partitioniPiiiS_i,@"STO_CUDA_ENTRY STV_DEFAULT"
_Z15block_partitioniPiiiS_i:
.text._Z15block_partitioniPiiiS_i:
[----:B------:R-:W-:Y:S01]  /*0000*/  LDC R1, c[0x0][0x37c] ;  /* 0x0000df00ff017b82 */ /* 0x000fe20000000800 */
[----:B------:R-:W0:Y:S01]  /*0010*/  S2R R7, SR_CTAID.X ;  /* 0x0000000000077919 */ /* 0x000e220000002500 */
[----:B------:R-:W0:Y:S01]  /*0020*/  LDCU UR4, c[0x0][0x360] ;  /* 0x00006c00ff0477ac */ /* 0x000e220008000800 */
[----:B------:R-:W0:Y:S01]  /*0030*/  S2R R0, SR_TID.X ;  /* 0x0000000000007919 */ /* 0x000e220000002100 */
[----:B------:R-:W1:Y:S01]  /*0040*/  LDCU UR5, c[0x0][0x3a0] ;  /* 0x00007400ff0577ac */ /* 0x000e620008000800 */
[----:B0-----:R-:W-:-:S05]  /*0050*/  IMAD R7, R7, UR4, R0 ;  /* 0x0000000407077c24 */ /* 0x001fca000f8e0200 */
[----:B-1----:R-:W-:-:S13]  /*0060*/  ISETP.GE.AND P0, PT, R7, UR5, PT ;  /* 0x0000000507007c0c */ /* 0x002fda000bf06270 */
[----:B------:R-:W-:Y:S05]  /*0070*/  @P0 EXIT ;  /* 0x000000000000094d */ /* 0x000fea0003800000 */
[----:B------:R-:W0:Y:S01]  /*0080*/  LDCU UR6, c[0x0][0x394] ;  /* 0x00007280ff0677ac */ /* 0x000e220008000800 */
[----:B------:R-:W-:Y:S01]  /*0090*/  BSSY.RECONVERGENT B0, `(.L_x_148) ;  /* 0x0000021000007945 */ /* 0x000fe20003800200 */
[----:B------:R-:W1:Y:S01]  /*00a0*/  LDCU UR7, c[0x0][0x380] ;  /* 0x00007000ff0777ac */ /* 0x000e620008000800 */
[----:B------:R-:W2:Y:S01]  /*00b0*/  LDCU UR8, c[0x0][0x390] ;  /* 0x00007200ff0877ac */ /* 0x000ea20008000800 */
[----:B------:R-:W3:Y:S01]  /*00c0*/  LDCU.64 UR4, c[0x0][0x358] ;  /* 0x00006b00ff0477ac */ /* 0x000ee20008000a00 */
[----:B0-----:R-:W-:-:S05]  /*00d0*/  IMAD R0, R7, UR6, RZ ;  /* 0x0000000607007c24 */ /* 0x001fca000f8e02ff */
[C---:B-1----:R-:W-:Y:S02]  /*00e0*/  ISETP.GE.AND P0, PT, R0.reuse, UR7, PT ;  /* 0x0000000700007c0c */ /* 0x042fe4000bf06270 */
[----:B------:R-:W-:Y:S01]  /*00f0*/  VIMNMX R0, PT, PT, R0, UR7, PT ;  /* 0x0000000700007c48 */ /* 0x000fe2000bfe0100 */
[----:B--2---:R-:W-:-:S10]  /*0100*/  IMAD.U32 R9, RZ, RZ, UR8 ;  /* 0x00000008ff097e24 */ /* 0x004fd4000f8e00ff */
[----:B---3--:R-:W-:Y:S05]  /*0110*/  @P0 BRA `(.L_x_149) ;  /* 0x0000000000600947 */ /* 0x008fea0003800000 */
[----:B------:R-:W0:Y:S01]  /*0120*/  LDCU UR6, c[0x0][0x390] ;  /* 0x00007200ff0677ac */ /* 0x000e220008000800 */
[----:B------:R-:W-:Y:S01]  /*0130*/  IMAD.MOV.U32 R4, RZ, RZ, -0x1 ;  /* 0xffffffffff047424 */ /* 0x000fe200078e00ff */
[----:B0-----:R-:W-:-:S09]  /*0140*/  UISETP.GE.AND UP0, UPT, UR6, 0x1, UPT ;  /* 0x000000010600788c */ /* 0x001fd2000bf06270 */
[----:B------:R-:W-:Y:S05]  /*0150*/  BRA.U !UP0, `(.L_x_150) ;  /* 0x0000000108387547 */ /* 0x000fea000b800000 */
[----:B------:R-:W0:Y:S01]  /*0160*/  LDC.64 R4, c[0x0][0x388] ;  /* 0x0000e200ff047b82 */ /* 0x000e220000000a00 */
[----:B------:R-:W-:Y:S01]  /*0170*/  HFMA2 R6, -RZ, RZ, 0, 0 ;  /* 0x00000000ff067431 */ /* 0x000fe200000001ff */
[----:B------:R-:W-:Y:S06]  /*0180*/  BSSY.RECONVERGENT B1, `(.L_x_151) ;  /* 0x000000a000017945 */ /* 0x000fec0003800200 */
.L_x_152:
[----:B------:R-:W-:-:S05]  /*0190*/  IMAD.IADD R2, R6, 0x1, R9 ;  /* 0x0000000106027824 */ /* 0x000fca00078e0209 */
[----:B------:R-:W-:-:S05]  /*01a0*/  SHF.R.U32.HI R8, RZ, 0x1, R2 ;  /* 0x00000001ff087819 */ /* 0x000fca0000011602 */
[----:B0-----:R-:W-:-:S06]  /*01b0*/  IMAD.WIDE.U32 R2, R8, 0x4, R4 ;  /* 0x0000000408027825 */ /* 0x001fcc00078e0004 */
[----:B------:R-:W2:Y:S02]  /*01c0*/  LDG.E R3, desc[UR4][R2.64] ;  /* 0x0000000402037981 */ /* 0x000ea4000c1e1900 */
[----:B--2---:R-:W-:-:S04]  /*01d0*/  ISETP.GE.AND P0, PT, R0, R3, PT ;  /* 0x000000030000720c */ /* 0x004fc80003f06270 */
[----:B------:R-:W-:-:S09]  /*01e0*/  SEL R9, R8, R9, !P0 ;  /* 0x0000000908097207 */ /* 0x000fd20004000000 */
[----:B------:R-:W-:-:S04]  /*01f0*/  @P0 IADD3 R6, PT, PT, R8, 0x1, RZ ;  /* 0x0000000108060810 */ /* 0x000fc80007ffe0ff */
[----:B------:R-:W-:-:S13]  /*0200*/  ISETP.GE.AND P0, PT, R6, R9, PT ;  /* 0x000000090600720c */ /* 0x000fda0003f06270 */
[----:B------:R-:W-:Y:S05]  /*0210*/  @!P0 BRA `(.L_x_152) ;  /* 0xfffffffc00dc8947 */ /* 0x000fea000383ffff */
[----:B------:R-:W-:Y:S05]  /*0220*/  BSYNC.RECONVERGENT B1 ;  /* 0x0000000000017941 */ /* 0x000fea0003800200 */
.L_x_151:
[----:B------:R-:W-:-:S07]  /*0230*/  VIADD R4, R6, 0xffffffff ;  /* 0xffffffff06047836 */ /* 0x000fce0000000000 */
.L_x_150:
[----:B------:R-:W0:Y:S01]  /*0240*/  LDC.64 R2, c[0x0][0x388] ;  /* 0x0000e200ff027b82 */ /* 0x000e220000000a00 */
[----:B------:R-:W-:-:S05]  /*0250*/  MOV R9, R4 ;  /* 0x0000000400097202 */ /* 0x000fca0000000f00 */
[----:B0-----:R-:W-:-:S06]  /*0260*/  IMAD.WIDE R2, R9, 0x4, R2 ;  /* 0x0000000409027825 */ /* 0x001fcc00078e0202 */
[----:B------:R-:W2:Y:S02]  /*0270*/  LDG.E R3, desc[UR4][R2.64] ;  /* 0x0000000402037981 */ /* 0x000ea4000c1e1900 */
[----:B--2---:R-:W-:-:S13]  /*0280*/  ISETP.NE.AND P0, PT, R0, R3, PT ;  /* 0x000000030000720c */ /* 0x004fda0003f05270 */
[----:B------:R-:W-:-:S07]  /*0290*/  @P0 LOP3.LUT R9, R9, 0x80000000, RZ, 0xfc, !PT ;  /* 0x8000000009090812 */ /* 0x000fce00078efcff */
.L_x_149:
[----:B------:R-:W-:Y:S05]  /*02a0*/  BSYNC.RECONVERGENT B0 ;  /* 0x0000000000007941 */ /* 0x000fea0003800200 */
.L_x_148:
[----:B------:R-:W0:Y:S02]  /*02b0*/  LDC.64 R2, c[0x0][0x398] ;  /* 0x0000e600ff027b82 */ /* 0x000e240000000a00 */
[----:B0-----:R-:W-:-:S05]  /*02c0*/  IMAD.WIDE R2, R7, 0x4, R2 ;  /* 0x0000000407027825 */ /* 0x001fca00078e0202 */
[----:B------:R-:W-:Y:S01]  /*02d0*/  STG.E desc[UR4][R2.64], R9 ;  /* 0x0000000902007986 */ /* 0x000fe2000c101904 */
[----:B------:R-:W-:Y:S05]  /*02e0*/  EXIT ;  /* 0x000000000000794d */ /* 0x000fea0003800000 */
.L_x_153:
        /* <DEDUP_REMOVED lines=9> */
.L_x_157:


//--------------------- .nv.shared._Z23segmented_reduce_spine2ILi256EEvPKiiiiPiS2_S1_S1_ --------------------------
	.section	.nv.shared._Z23segmented_reduce_spine2ILi256EEvPKiiiiPiS2_S1_S1_,"aw",@nobits
	.sectionflags	@""
	.align	4
.nv.shared._Z23segmented_reduce_spine2ILi256EEvPKiiiiPiS2_S1_S1_:
	.zero		5132


//--------------------- .nv.shared.reserved.0     --------------------------
	.section	.nv.shared.reserved.0,"aw",@nobits
	.weak		__nv_reservedSMEM_offset_0_alias
	.size		__nv_reservedSMEM_offset_0_alias, 0, 64
	.other		__nv_reservedSMEM_offset_0_alias,@"STO_CUDA_RESERVED_SHARED STV_DEFAULT"
__nv_reservedSMEM_offset_0_alias:
	.zero		0
	.zero		64


//--------------------- .nv.shared._Z22segmented_reduce_spineILi256EEvPKiiPiS2_S1_S1_S2_S2_ --------------------------
	.section	.nv.shared._Z22segmented_reduce_spineILi256EEvPKiiPiS2_S1_S1_S2_S2_,"aw",@nobits
	.sectionflags	@""
	.align	4
.nv.shared._Z22segmented_reduce_spineILi256EEvPKiiPiS2_S1_S1_S2_S2_:
	.zero		5120


//--------------------- .nv.shared._Z16segmented_reduceILi256ELi17EEvPKiiPiiS2_iS2_S2_S2_S2_ --------------------------
	.section	.nv.shared._Z16segmented_reduceILi256ELi17EEvPKiiPiiS2_iS2_S2_S2_S2_,"aw",@nobits
	.sectionflags	@""
	.align	4
.nv.shared._Z16segmented_reduceILi256ELi17EEvPKiiPiiS2_iS2_S2_S2_S2_:
	.zero		35848


//--------------------- .nv.constant0._Z23segmented_reduce_spine2ILi256EEvPKiiiiPiS2_S1_S1_ --------------------------
	.section	.nv.constant0._Z23segmented_reduce_spine2ILi256EEvPKiiiiPiS2_S1_S1_,"a",@progbits
	.sectionflags	@""
	.align	4
.nv.constant0._Z23segmented_reduce_spine2ILi256EEvPKiiiiPiS2_S1_S1_:
	.zero		952


//--------------------- .nv.constant0._Z22segmented_reduce_spineILi256EEvPKiiPiS2_S1_S1_S2_S2_ --------------------------
	.section	.nv.constant0._Z22segmented_reduce_spineILi256EEvPKiiPiS2_S1_S1_S2_S2_,"a",@progbits
	.sectionflags	@""
	.align	4
.nv.constant0._Z22segmented_reduce_spineILi256EEvPKiiPiS2_S1_S1_S2_S2_:
	.zero		960


//--------------------- .nv.constant0._Z16segmented_reduceILi256ELi17EEvPKiiPiiS2_iS2_S2_S2_S2_ --------------------------
	.section	.nv.constant0._Z16segmented_reduceILi256ELi17EEvPKiiPiiS2_iS2_S2_S2_S2_,"a",@progbits
	.sectionflags	@""
	.align	4
.nv.constant0._Z16segmented_reduceILi256ELi17EEvPKiiPiiS2_iS2_S2_S2_S2_:
	.zero		976


//--------------------- .nv.constant0._Z15block_partitioniPiiiS_i --------------------------
	.section	.nv.constant0._Z15block_partitioniPiiiS_i,"a",@progbits
	.sectionflags	@""
	.align	4
.nv.constant0._Z15block_partitioniPiiiS_i:
	.zero		932


//--------------------- SYMBOLS --------------------------

	.type		.nv.reservedSmem.offset0,@object
	.size		.nv.reservedSmem.offset0,0x4
	.type		.nv.reservedSmem.cap,@object
	.size		.nv.reservedSmem.cap,0x4
